//
// Generated by NVIDIA NVVM Compiler
//
// Compiler Build ID: CL-36424714
// Cuda compilation tools, release 13.0, V13.0.88
// Based on NVVM 20.0.0
//

.version 9.0
.target sm_100
.address_size 64

	// .globl	_Z11init_statesjP17curandStateXORWOW
.global .align 4 .b8 precalc_xorwow_matrix[102400];
.global .align 4 .b8 precalc_xorwow_offset_matrix[102400];
.global .align 4 .b8 mrg32k3aM1[2304];
.global .align 4 .b8 mrg32k3aM2[2304];
.global .align 4 .b8 mrg32k3aM1SubSeq[2016];
.global .align 4 .b8 mrg32k3aM2SubSeq[2016];
.global .align 4 .b8 mrg32k3aM1Seq[2304];
.global .align 4 .b8 mrg32k3aM2Seq[2304];
.const .align 8 .b8 __cr_lgamma_table[72];

.visible .entry _Z11init_statesjP17curandStateXORWOW(
	.param .u32 _Z11init_statesjP17curandStateXORWOW_param_0,
	.param .u64 .ptr .align 1 _Z11init_statesjP17curandStateXORWOW_param_1
)
{
	.reg .pred 	%p<24>;
	.reg .b32 	%r<406>;
	.reg .b64 	%rd<18>;

	ld.param.u32 	%r182, [_Z11init_statesjP17curandStateXORWOW_param_0];
	ld.param.u64 	%rd8, [_Z11init_statesjP17curandStateXORWOW_param_1];
	cvta.to.global.u64 	%rd9, %rd8;
	mov.u32 	%r183, %ctaid.x;
	cvt.u64.u32 	%rd17, %r183;
	mul.wide.u32 	%rd10, %r183, 48;
	add.s64 	%rd2, %rd9, %rd10;
	xor.b32  	%r184, %r182, -1429050551;
	mul.lo.s32 	%r185, %r184, 1099087573;
	add.s32 	%r186, %r185, -638133224;
	add.s32 	%r187, %r185, 123456789;
	st.global.v2.u32 	[%rd2], {%r186, %r187};
	xor.b32  	%r188, %r185, 362436069;
	mov.b32 	%r189, -123459836;
	st.global.v2.u32 	[%rd2+8], {%r188, %r189};
	add.s32 	%r190, %r185, 5783321;
	mov.b32 	%r191, -589760388;
	st.global.v2.u32 	[%rd2+16], {%r191, %r190};
	setp.eq.s32 	%p1, %r183, 0;
	@%p1 bra 	$L__BB0_42;
	mov.b32 	%r312, 0;
	mov.u64 	%rd12, precalc_xorwow_matrix;
$L__BB0_2:
	and.b64  	%rd4, %rd17, 3;
	setp.eq.s64 	%p2, %rd4, 0;
	@%p2 bra 	$L__BB0_41;
	mul.wide.u32 	%rd11, %r312, 3200;
	add.s64 	%rd5, %rd12, %rd11;
	cvt.u32.u64 	%r2, %rd4;
	mov.b32 	%r313, 0;
$L__BB0_4:
	mov.b32 	%r326, 0;
	mov.u32 	%r327, %r326;
	mov.u32 	%r328, %r326;
	mov.u32 	%r329, %r326;
	mov.u32 	%r330, %r326;
	mov.u32 	%r319, %r326;
$L__BB0_5:
	mul.wide.u32 	%rd13, %r319, 4;
	add.s64 	%rd14, %rd2, %rd13;
	ld.global.u32 	%r10, [%rd14+4];
	shl.b32 	%r11, %r319, 5;
	mov.b32 	%r325, 0;
$L__BB0_6:
	.pragma "nounroll";
	shr.u32 	%r196, %r10, %r325;
	and.b32  	%r197, %r196, 1;
	setp.eq.b32 	%p3, %r197, 1;
	not.pred 	%p4, %p3;
	add.s32 	%r198, %r11, %r325;
	mul.lo.s32 	%r199, %r198, 5;
	mul.wide.u32 	%rd15, %r199, 4;
	add.s64 	%rd6, %rd5, %rd15;
	@%p4 bra 	$L__BB0_8;
	ld.global.u32 	%r200, [%rd6];
	xor.b32  	%r330, %r330, %r200;
	ld.global.u32 	%r201, [%rd6+4];
	xor.b32  	%r329, %r329, %r201;
	ld.global.u32 	%r202, [%rd6+8];
	xor.b32  	%r328, %r328, %r202;
	ld.global.u32 	%r203, [%rd6+12];
	xor.b32  	%r327, %r327, %r203;
	ld.global.u32 	%r204, [%rd6+16];
	xor.b32  	%r326, %r326, %r204;
$L__BB0_8:
	and.b32  	%r206, %r196, 2;
	setp.eq.s32 	%p5, %r206, 0;
	@%p5 bra 	$L__BB0_10;
	ld.global.u32 	%r207, [%rd6+20];
	xor.b32  	%r330, %r330, %r207;
	ld.global.u32 	%r208, [%rd6+24];
	xor.b32  	%r329, %r329, %r208;
	ld.global.u32 	%r209, [%rd6+28];
	xor.b32  	%r328, %r328, %r209;
	ld.global.u32 	%r210, [%rd6+32];
	xor.b32  	%r327, %r327, %r210;
	ld.global.u32 	%r211, [%rd6+36];
	xor.b32  	%r326, %r326, %r211;
$L__BB0_10:
	and.b32  	%r213, %r196, 4;
	setp.eq.s32 	%p6, %r213, 0;
	@%p6 bra 	$L__BB0_12;
	ld.global.u32 	%r214, [%rd6+40];
	xor.b32  	%r330, %r330, %r214;
	ld.global.u32 	%r215, [%rd6+44];
	xor.b32  	%r329, %r329, %r215;
	ld.global.u32 	%r216, [%rd6+48];
	xor.b32  	%r328, %r328, %r216;
	ld.global.u32 	%r217, [%rd6+52];
	xor.b32  	%r327, %r327, %r217;
	ld.global.u32 	%r218, [%rd6+56];
	xor.b32  	%r326, %r326, %r218;
$L__BB0_12:
	and.b32  	%r220, %r196, 8;
	setp.eq.s32 	%p7, %r220, 0;
	@%p7 bra 	$L__BB0_14;
	ld.global.u32 	%r221, [%rd6+60];
	xor.b32  	%r330, %r330, %r221;
	ld.global.u32 	%r222, [%rd6+64];
	xor.b32  	%r329, %r329, %r222;
	ld.global.u32 	%r223, [%rd6+68];
	xor.b32  	%r328, %r328, %r223;
	ld.global.u32 	%r224, [%rd6+72];
	xor.b32  	%r327, %r327, %r224;
	ld.global.u32 	%r225, [%rd6+76];
	xor.b32  	%r326, %r326, %r225;
$L__BB0_14:
	and.b32  	%r227, %r196, 16;
	setp.eq.s32 	%p8, %r227, 0;
	@%p8 bra 	$L__BB0_16;
	ld.global.u32 	%r228, [%rd6+80];
	xor.b32  	%r330, %r330, %r228;
	ld.global.u32 	%r229, [%rd6+84];
	xor.b32  	%r329, %r329, %r229;
	ld.global.u32 	%r230, [%rd6+88];
	xor.b32  	%r328, %r328, %r230;
	ld.global.u32 	%r231, [%rd6+92];
	xor.b32  	%r327, %r327, %r231;
	ld.global.u32 	%r232, [%rd6+96];
	xor.b32  	%r326, %r326, %r232;
$L__BB0_16:
	and.b32  	%r234, %r196, 32;
	setp.eq.s32 	%p9, %r234, 0;
	@%p9 bra 	$L__BB0_18;
	ld.global.u32 	%r235, [%rd6+100];
	xor.b32  	%r330, %r330, %r235;
	ld.global.u32 	%r236, [%rd6+104];
	xor.b32  	%r329, %r329, %r236;
	ld.global.u32 	%r237, [%rd6+108];
	xor.b32  	%r328, %r328, %r237;
	ld.global.u32 	%r238, [%rd6+112];
	xor.b32  	%r327, %r327, %r238;
	ld.global.u32 	%r239, [%rd6+116];
	xor.b32  	%r326, %r326, %r239;
$L__BB0_18:
	and.b32  	%r241, %r196, 64;
	setp.eq.s32 	%p10, %r241, 0;
	@%p10 bra 	$L__BB0_20;
	ld.global.u32 	%r242, [%rd6+120];
	xor.b32  	%r330, %r330, %r242;
	ld.global.u32 	%r243, [%rd6+124];
	xor.b32  	%r329, %r329, %r243;
	ld.global.u32 	%r244, [%rd6+128];
	xor.b32  	%r328, %r328, %r244;
	ld.global.u32 	%r245, [%rd6+132];
	xor.b32  	%r327, %r327, %r245;
	ld.global.u32 	%r246, [%rd6+136];
	xor.b32  	%r326, %r326, %r246;
$L__BB0_20:
	and.b32  	%r248, %r196, 128;
	setp.eq.s32 	%p11, %r248, 0;
	@%p11 bra 	$L__BB0_22;
	ld.global.u32 	%r249, [%rd6+140];
	xor.b32  	%r330, %r330, %r249;
	ld.global.u32 	%r250, [%rd6+144];
	xor.b32  	%r329, %r329, %r250;
	ld.global.u32 	%r251, [%rd6+148];
	xor.b32  	%r328, %r328, %r251;
	ld.global.u32 	%r252, [%rd6+152];
	xor.b32  	%r327, %r327, %r252;
	ld.global.u32 	%r253, [%rd6+156];
	xor.b32  	%r326, %r326, %r253;
$L__BB0_22:
	and.b32  	%r255, %r196, 256;
	setp.eq.s32 	%p12, %r255, 0;
	@%p12 bra 	$L__BB0_24;
	ld.global.u32 	%r256, [%rd6+160];
	xor.b32  	%r330, %r330, %r256;
	ld.global.u32 	%r257, [%rd6+164];
	xor.b32  	%r329, %r329, %r257;
	ld.global.u32 	%r258, [%rd6+168];
	xor.b32  	%r328, %r328, %r258;
	ld.global.u32 	%r259, [%rd6+172];
	xor.b32  	%r327, %r327, %r259;
	ld.global.u32 	%r260, [%rd6+176];
	xor.b32  	%r326, %r326, %r260;
$L__BB0_24:
	and.b32  	%r262, %r196, 512;
	setp.eq.s32 	%p13, %r262, 0;
	@%p13 bra 	$L__BB0_26;
	ld.global.u32 	%r263, [%rd6+180];
	xor.b32  	%r330, %r330, %r263;
	ld.global.u32 	%r264, [%rd6+184];
	xor.b32  	%r329, %r329, %r264;
	ld.global.u32 	%r265, [%rd6+188];
	xor.b32  	%r328, %r328, %r265;
	ld.global.u32 	%r266, [%rd6+192];
	xor.b32  	%r327, %r327, %r266;
	ld.global.u32 	%r267, [%rd6+196];
	xor.b32  	%r326, %r326, %r267;
$L__BB0_26:
	and.b32  	%r269, %r196, 1024;
	setp.eq.s32 	%p14, %r269, 0;
	@%p14 bra 	$L__BB0_28;
	ld.global.u32 	%r270, [%rd6+200];
	xor.b32  	%r330, %r330, %r270;
	ld.global.u32 	%r271, [%rd6+204];
	xor.b32  	%r329, %r329, %r271;
	ld.global.u32 	%r272, [%rd6+208];
	xor.b32  	%r328, %r328, %r272;
	ld.global.u32 	%r273, [%rd6+212];
	xor.b32  	%r327, %r327, %r273;
	ld.global.u32 	%r274, [%rd6+216];
	xor.b32  	%r326, %r326, %r274;
$L__BB0_28:
	and.b32  	%r276, %r196, 2048;
	setp.eq.s32 	%p15, %r276, 0;
	@%p15 bra 	$L__BB0_30;
	ld.global.u32 	%r277, [%rd6+220];
	xor.b32  	%r330, %r330, %r277;
	ld.global.u32 	%r278, [%rd6+224];
	xor.b32  	%r329, %r329, %r278;
	ld.global.u32 	%r279, [%rd6+228];
	xor.b32  	%r328, %r328, %r279;
	ld.global.u32 	%r280, [%rd6+232];
	xor.b32  	%r327, %r327, %r280;
	ld.global.u32 	%r281, [%rd6+236];
	xor.b32  	%r326, %r326, %r281;
$L__BB0_30:
	and.b32  	%r283, %r196, 4096;
	setp.eq.s32 	%p16, %r283, 0;
	@%p16 bra 	$L__BB0_32;
	ld.global.u32 	%r284, [%rd6+240];
	xor.b32  	%r330, %r330, %r284;
	ld.global.u32 	%r285, [%rd6+244];
	xor.b32  	%r329, %r329, %r285;
	ld.global.u32 	%r286, [%rd6+248];
	xor.b32  	%r328, %r328, %r286;
	ld.global.u32 	%r287, [%rd6+252];
	xor.b32  	%r327, %r327, %r287;
	ld.global.u32 	%r288, [%rd6+256];
	xor.b32  	%r326, %r326, %r288;
$L__BB0_32:
	and.b32  	%r290, %r196, 8192;
	setp.eq.s32 	%p17, %r290, 0;
	@%p17 bra 	$L__BB0_34;
	ld.global.u32 	%r291, [%rd6+260];
	xor.b32  	%r330, %r330, %r291;
	ld.global.u32 	%r292, [%rd6+264];
	xor.b32  	%r329, %r329, %r292;
	ld.global.u32 	%r293, [%rd6+268];
	xor.b32  	%r328, %r328, %r293;
	ld.global.u32 	%r294, [%rd6+272];
	xor.b32  	%r327, %r327, %r294;
	ld.global.u32 	%r295, [%rd6+276];
	xor.b32  	%r326, %r326, %r295;
$L__BB0_34:
	and.b32  	%r297, %r196, 16384;
	setp.eq.s32 	%p18, %r297, 0;
	@%p18 bra 	$L__BB0_36;
	ld.global.u32 	%r298, [%rd6+280];
	xor.b32  	%r330, %r330, %r298;
	ld.global.u32 	%r299, [%rd6+284];
	xor.b32  	%r329, %r329, %r299;
	ld.global.u32 	%r300, [%rd6+288];
	xor.b32  	%r328, %r328, %r300;
	ld.global.u32 	%r301, [%rd6+292];
	xor.b32  	%r327, %r327, %r301;
	ld.global.u32 	%r302, [%rd6+296];
	xor.b32  	%r326, %r326, %r302;
$L__BB0_36:
	and.b32  	%r304, %r196, 32768;
	setp.eq.s32 	%p19, %r304, 0;
	@%p19 bra 	$L__BB0_38;
	ld.global.u32 	%r305, [%rd6+300];
	xor.b32  	%r330, %r330, %r305;
	ld.global.u32 	%r306, [%rd6+304];
	xor.b32  	%r329, %r329, %r306;
	ld.global.u32 	%r307, [%rd6+308];
	xor.b32  	%r328, %r328, %r307;
	ld.global.u32 	%r308, [%rd6+312];
	xor.b32  	%r327, %r327, %r308;
	ld.global.u32 	%r309, [%rd6+316];
	xor.b32  	%r326, %r326, %r309;
$L__BB0_38:
	add.s32 	%r325, %r325, 16;
	setp.ne.s32 	%p20, %r325, 32;
	@%p20 bra 	$L__BB0_6;
	mad.lo.s32 	%r310, %r319, -31, %r11;
	add.s32 	%r319, %r310, 1;
	setp.ne.s32 	%p21, %r319, 5;
	@%p21 bra 	$L__BB0_5;
	st.global.u32 	[%rd2+4], %r330;
	st.global.u32 	[%rd2+8], %r329;
	st.global.u32 	[%rd2+12], %r328;
	st.global.u32 	[%rd2+16], %r327;
	st.global.u32 	[%rd2+20], %r326;
	add.s32 	%r313, %r313, 1;
	setp.lt.u32 	%p22, %r313, %r2;
	@%p22 bra 	$L__BB0_4;
$L__BB0_41:
	shr.u64 	%rd7, %rd17, 2;
	add.s32 	%r312, %r312, 1;
	setp.gt.u64 	%p23, %rd17, 3;
	mov.u64 	%rd17, %rd7;
	@%p23 bra 	$L__BB0_2;
$L__BB0_42:
	mov.b32 	%r311, 0;
	st.global.v2.u32 	[%rd2+24], {%r311, %r311};
	st.global.u32 	[%rd2+32], %r311;
	mov.b64 	%rd16, 0;
	st.global.u64 	[%rd2+40], %rd16;
	ret;

}
	// .globl	_Z7randomsP17curandStateXORWOWPd
.visible .entry _Z7randomsP17curandStateXORWOWPd(
	.param .u64 .ptr .align 1 _Z7randomsP17curandStateXORWOWPd_param_0,
	.param .u64 .ptr .align 1 _Z7randomsP17curandStateXORWOWPd_param_1
)
{
	.reg .b32 	%r<21>;
	.reg .b64 	%rd<9>;
	.reg .b64 	%fd<4>;

	ld.param.u64 	%rd1, [_Z7randomsP17curandStateXORWOWPd_param_0];
	ld.param.u64 	%rd2, [_Z7randomsP17curandStateXORWOWPd_param_1];
	cvta.to.global.u64 	%rd3, %rd2;
	cvta.to.global.u64 	%rd4, %rd1;
	mov.u32 	%r1, %ctaid.x;
	mul.wide.u32 	%rd5, %r1, 48;
	add.s64 	%rd6, %rd4, %rd5;
	ld.global.v2.u32 	{%r2, %r3}, [%rd6];
	shr.u32 	%r4, %r3, 2;
	xor.b32  	%r5, %r4, %r3;
	ld.global.v2.u32 	{%r6, %r7}, [%rd6+8];
	ld.global.v2.u32 	{%r8, %r9}, [%rd6+16];
	st.global.v2.u32 	[%rd6+8], {%r7, %r8};
	shl.b32 	%r10, %r9, 4;
	shl.b32 	%r11, %r5, 1;
	xor.b32  	%r12, %r11, %r10;
	xor.b32  	%r13, %r12, %r5;
	xor.b32  	%r14, %r13, %r9;
	st.global.v2.u32 	[%rd6+16], {%r9, %r14};
	add.s32 	%r15, %r2, 362437;
	st.global.v2.u32 	[%rd6], {%r15, %r6};
	add.s32 	%r16, %r14, %r15;
	mul.hi.u32 	%r17, %r16, -858993459;
	shr.u32 	%r18, %r17, 3;
	mul.lo.s32 	%r19, %r18, 10;
	sub.s32 	%r20, %r16, %r19;
	cvt.rn.f64.u32 	%fd1, %r20;
	mul.f64 	%fd2, %fd1, 0d3F847AE147AE147B;
	div.rn.f64 	%fd3, %fd2, 0d4024000000000000;
	mul.wide.u32 	%rd7, %r1, 8;
	add.s64 	%rd8, %rd3, %rd7;
	st.global.f64 	[%rd8], %fd3;
	ret;

}
	// .globl	_Z9init_to_1Pd
.visible .entry _Z9init_to_1Pd(
	.param .u64 .ptr .align 1 _Z9init_to_1Pd_param_0
)
{
	.reg .b32 	%r<2>;
	.reg .b64 	%rd<6>;

	ld.param.u64 	%rd1, [_Z9init_to_1Pd_param_0];
	cvta.to.global.u64 	%rd2, %rd1;
	mov.u32 	%r1, %ctaid.x;
	mul.wide.u32 	%rd3, %r1, 8;
	add.s64 	%rd4, %rd2, %rd3;
	mov.b64 	%rd5, 4607182418800017408;
	st.global.u64 	[%rd4], %rd5;
	ret;

}


// ===== COMPILED SASS (sm_100) =====

	.target	sm_100

	.elftype	@"ET_EXEC"


//--------------------- .note.nv.tkinfo           --------------------------
	.section	.note.nv.tkinfo,"",@"SHT_NOTE"
	.sectionflags	@"SHF_NOTE_NV_TKINFO"
	.tkinfo
        /*0018*/ 	.word	0x00000002
        /*0030*/ 	.string	""
        /*0030*/ 	.string	"ptxas"
        /*0030*/ 	.string	"Cuda compilation tools, release 13.0, V13.0.88"
        /*0030*/ 	.string	"Build cuda_13.0.r13.0/compiler.36424714_0"
        /*0030*/ 	.string	"-arch sm_100 -m 64 "



//--------------------- .note.nv.cuinfo           --------------------------
	.section	.note.nv.cuinfo,"",@"SHT_NOTE"
	.sectionflags	@"SHF_NOTE_NV_CUINFO"
        /*0018*/ 	.short	0x0002
        /*001a*/ 	.short	0x0064
        /*001c*/ 	.short	0x0082
	.zero		2


//--------------------- .nv.info                  --------------------------
	.section	.nv.info,"",@"SHT_CUDA_INFO"
	.align	4


	//----- nvinfo : EIATTR_REGCOUNT
	.align		4
        /*0000*/ 	.byte	0x04, 0x2f
        /*0002*/ 	.short	(.L_10 - .L_9)
	.align		4
.L_9:
        /*0004*/ 	.word	index@(_Z11init_statesjP17curandStateXORWOW)
        /*0008*/ 	.word	0x00000020


	//----- nvinfo : EIATTR_FRAME_SIZE
	.align		4
.L_10:
        /*000c*/ 	.byte	0x04, 0x11
        /*000e*/ 	.short	(.L_12 - .L_11)
	.align		4
.L_11:
        /*0010*/ 	.word	index@(_Z11init_statesjP17curandStateXORWOW)
        /*0014*/ 	.word	0x00000000


	//----- nvinfo : EIATTR_REGCOUNT
	.align		4
.L_12:
        /*0018*/ 	.byte	0x04, 0x2f
        /*001a*/ 	.short	(.L_14 - .L_13)
	.align		4
.L_13:
        /*001c*/ 	.word	index@(_Z7randomsP17curandStateXORWOWPd)
        /*0020*/ 	.word	0x00000018


	//----- nvinfo : EIATTR_FRAME_SIZE
	.align		4
.L_14:
        /*0024*/ 	.byte	0x04, 0x11
        /*0026*/ 	.short	(.L_16 - .L_15)
	.align		4
.L_15:
        /*0028*/ 	.word	index@($__internal_0_$__cuda_sm20_div_rn_f64_full)
        /*002c*/ 	.word	0x00000000


	//----- nvinfo : EIATTR_FRAME_SIZE
	.align		4
.L_16:
        /*0030*/ 	.byte	0x04, 0x11
        /*0032*/ 	.short	(.L_18 - .L_17)
	.align		4
.L_17:
        /*0034*/ 	.word	index@(_Z7randomsP17curandStateXORWOWPd)
        /*0038*/ 	.word	0x00000000


	//----- nvinfo : EIATTR_REGCOUNT
	.align		4
.L_18:
        /*003c*/ 	.byte	0x04, 0x2f
        /*003e*/ 	.short	(.L_20 - .L_19)
	.align		4
.L_19:
        /*0040*/ 	.word	index@(_Z9init_to_1Pd)
        /*0044*/ 	.word	0x0000000a


	//----- nvinfo : EIATTR_FRAME_SIZE
	.align		4
.L_20:
        /*0048*/ 	.byte	0x04, 0x11
        /*004a*/ 	.short	(.L_22 - .L_21)
	.align		4
.L_21:
        /*004c*/ 	.word	index@(_Z9init_to_1Pd)
        /*0050*/ 	.word	0x00000000


	//----- nvinfo : EIATTR_MIN_STACK_SIZE
	.align		4
.L_22:
        /*0054*/ 	.byte	0x04, 0x12
        /*0056*/ 	.short	(.L_24 - .L_23)
	.align		4
.L_23:
        /*0058*/ 	.word	index@(_Z9init_to_1Pd)
        /*005c*/ 	.word	0x00000000


	//----- nvinfo : EIATTR_MIN_STACK_SIZE
	.align		4
.L_24:
        /*0060*/ 	.byte	0x04, 0x12
        /*0062*/ 	.short	(.L_26 - .L_25)
	.align		4
.L_25:
        /*0064*/ 	.word	index@(_Z7randomsP17curandStateXORWOWPd)
        /*0068*/ 	.word	0x00000000


	//----- nvinfo : EIATTR_MIN_STACK_SIZE
	.align		4
.L_26:
        /*006c*/ 	.byte	0x04, 0x12
        /*006e*/ 	.short	(.L_28 - .L_27)
	.align		4
.L_27:
        /*0070*/ 	.word	index@(_Z11init_statesjP17curandStateXORWOW)
        /*0074*/ 	.word	0x00000000
.L_28:


//--------------------- .nv.compat                --------------------------
	.section	.nv.compat,"",@"SHT_CUDA_COMPAT_INFO"
	.align	4
        /*0000*/ 	.byte	0x02, 0x09, 0x00, 0x00, 0x02, 0x02, 0x01, 0x00, 0x02, 0x05, 0x05, 0x00, 0x03, 0x07, 0x01, 0x01
        /*0010*/ 	.byte	0x02, 0x03, 0x00, 0x00, 0x02, 0x06, 0x01, 0x00, 0x04, 0x0b, 0x08, 0x00, 0x01, 0x00, 0x00, 0x00
        /*0020*/ 	.byte	0x00, 0x00, 0x00, 0x00


//--------------------- .nv.info._Z9init_to_1Pd   --------------------------
	.section	.nv.info._Z9init_to_1Pd,"",@"SHT_CUDA_INFO"
	.sectionflags	@""
	.align	4


	//----- nvinfo : EIATTR_CUDA_API_VERSION
	.align		4
        /*0000*/ 	.byte	0x04, 0x37
        /*0002*/ 	.short	(.L_30 - .L_29)
.L_29:
        /*0004*/ 	.word	0x00000082


	//----- nvinfo : EIATTR_KPARAM_INFO
	.align		4
.L_30:
        /*0008*/ 	.byte	0x04, 0x17
        /*000a*/ 	.short	(.L_32 - .L_31)
.L_31:
        /*000c*/ 	.word	0x00000000
        /*0010*/ 	.short	0x0000
        /*0012*/ 	.short	0x0000
        /*0014*/ 	.byte	0x00, 0xf5, 0x21, 0x00


	//----- nvinfo : EIATTR_SPARSE_MMA_MASK
	.align		4
.L_32:
        /*0018*/ 	.byte	0x03, 0x50
        /*001a*/ 	.short	0x0000


	//----- nvinfo : EIATTR_MAXREG_COUNT
	.align		4
        /*001c*/ 	.byte	0x03, 0x1b
        /*001e*/ 	.short	0x00ff


	//----- nvinfo : EIATTR_MERCURY_ISA_VERSION
	.align		4
        /*0020*/ 	.byte	0x03, 0x5f
        /*0022*/ 	.short	0x0101


	//----- nvinfo : EIATTR_VRC_CTA_INIT_COUNT
	.align		4
        /*0024*/ 	.byte	0x02, 0x4a
	.zero		1
	.zero		1


	//----- nvinfo : EIATTR_EXIT_INSTR_OFFSETS
	.align		4
        /*0028*/ 	.byte	0x04, 0x1c
        /*002a*/ 	.short	(.L_34 - .L_33)


	//   ....[0]....
.L_33:
        /*002c*/ 	.word	0x00000080


	//----- nvinfo : EIATTR_CBANK_PARAM_SIZE
	.align		4
.L_34:
        /*0030*/ 	.byte	0x03, 0x19
        /*0032*/ 	.short	0x0008


	//----- nvinfo : EIATTR_PARAM_CBANK
	.align		4
        /*0034*/ 	.byte	0x04, 0x0a
        /*0036*/ 	.short	(.L_36 - .L_35)
	.align		4
.L_35:
        /*0038*/ 	.word	index@(.nv.constant0._Z9init_to_1Pd)
        /*003c*/ 	.short	0x0380
        /*003e*/ 	.short	0x0008


	//----- nvinfo : EIATTR_SW_WAR
	.align		4
.L_36:
        /*0040*/ 	.byte	0x04, 0x36
        /*0042*/ 	.short	(.L_38 - .L_37)
.L_37:
        /*0044*/ 	.word	0x00000008
.L_38:


//--------------------- .nv.info._Z7randomsP17curandStateXORWOWPd --------------------------
	.section	.nv.info._Z7randomsP17curandStateXORWOWPd,"",@"SHT_CUDA_INFO"
	.sectionflags	@""
	.align	4


	//----- nvinfo : EIATTR_CUDA_API_VERSION
	.align		4
        /*0000*/ 	.byte	0x04, 0x37
        /*0002*/ 	.short	(.L_40 - .L_39)
.L_39:
        /*0004*/ 	.word	0x00000082


	//----- nvinfo : EIATTR_KPARAM_INFO
	.align		4
.L_40:
        /*0008*/ 	.byte	0x04, 0x17
        /*000a*/ 	.short	(.L_42 - .L_41)
.L_41:
        /*000c*/ 	.word	0x00000000
        /*0010*/ 	.short	0x0001
        /*0012*/ 	.short	0x0008
        /*0014*/ 	.byte	0x00, 0xf5, 0x21, 0x00


	//----- nvinfo : EIATTR_KPARAM_INFO
	.align		4
.L_42:
        /*0018*/ 	.byte	0x04, 0x17
        /*001a*/ 	.short	(.L_44 - .L_43)
.L_43:
        /*001c*/ 	.word	0x00000000
        /*0020*/ 	.short	0x0000
        /*0022*/ 	.short	0x0000
        /*0024*/ 	.byte	0x00, 0xf5, 0x21, 0x00


	//----- nvinfo : EIATTR_SPARSE_MMA_MASK
	.align		4
.L_44:
        /*0028*/ 	.byte	0x03, 0x50
        /*002a*/ 	.short	0x0000


	//----- nvinfo : EIATTR_MAXREG_COUNT
	.align		4
        /*002c*/ 	.byte	0x03, 0x1b
        /*002e*/ 	.short	0x00ff


	//----- nvinfo : EIATTR_MERCURY_ISA_VERSION
	.align		4
        /*0030*/ 	.byte	0x03, 0x5f
        /*0032*/ 	.short	0x0101


	//----- nvinfo : EIATTR_VRC_CTA_INIT_COUNT
	.align		4
        /*0034*/ 	.byte	0x02, 0x4a
	.zero		1
	.zero		1


	//----- nvinfo : EIATTR_EXIT_INSTR_OFFSETS
	.align		4
        /*0038*/ 	.byte	0x04, 0x1c
        /*003a*/ 	.short	(.L_46 - .L_45)


	//   ....[0]....
.L_45:
        /*003c*/ 	.word	0x00000330


	//----- nvinfo : EIATTR_CRS_STACK_SIZE
	.align		4
.L_46:
        /*0040*/ 	.byte	0x04, 0x1e
        /*0042*/ 	.short	(.L_48 - .L_47)
.L_47:
        /*0044*/ 	.word	0x00000000


	//----- nvinfo : EIATTR_CBANK_PARAM_SIZE
	.align		4
.L_48:
        /*0048*/ 	.byte	0x03, 0x19
        /*004a*/ 	.short	0x0010


	//----- nvinfo : EIATTR_PARAM_CBANK
	.align		4
        /*004c*/ 	.byte	0x04, 0x0a
        /*004e*/ 	.short	(.L_50 - .L_49)
	.align		4
.L_49:
        /*0050*/ 	.word	index@(.nv.constant0._Z7randomsP17curandStateXORWOWPd)
        /*0054*/ 	.short	0x0380
        /*0056*/ 	.short	0x0010


	//----- nvinfo : EIATTR_SW_WAR
	.align		4
.L_50:
        /*0058*/ 	.byte	0x04, 0x36
        /*005a*/ 	.short	(.L_52 - .L_51)
.L_51:
        /*005c*/ 	.word	0x00000008
.L_52:


//--------------------- .nv.info._Z11init_statesjP17curandStateXORWOW --------------------------
	.section	.nv.info._Z11init_statesjP17curandStateXORWOW,"",@"SHT_CUDA_INFO"
	.sectionflags	@""
	.align	4


	//----- nvinfo : EIATTR_CUDA_API_VERSION
	.align		4
        /*0000*/ 	.byte	0x04, 0x37
        /*0002*/ 	.short	(.L_54 - .L_53)
.L_53:
        /*0004*/ 	.word	0x00000082


	//----- nvinfo : EIATTR_KPARAM_INFO
	.align		4
.L_54:
        /*0008*/ 	.byte	0x04, 0x17
        /*000a*/ 	.short	(.L_56 - .L_55)
.L_55:
        /*000c*/ 	.word	0x00000000
        /*0010*/ 	.short	0x0001
        /*0012*/ 	.short	0x0008
        /*0014*/ 	.byte	0x00, 0xf5, 0x21, 0x00


	//----- nvinfo : EIATTR_KPARAM_INFO
	.align		4
.L_56:
        /*0018*/ 	.byte	0x04, 0x17
        /*001a*/ 	.short	(.L_58 - .L_57)
.L_57:
        /*001c*/ 	.word	0x00000000
        /*0020*/ 	.short	0x0000
        /*0022*/ 	.short	0x0000
        /*0024*/ 	.byte	0x00, 0xf0, 0x11, 0x00


	//----- nvinfo : EIATTR_SPARSE_MMA_MASK
	.align		4
.L_58:
        /*0028*/ 	.byte	0x03, 0x50
        /*002a*/ 	.short	0x0000


	//----- nvinfo : EIATTR_MAXREG_COUNT
	.align		4
        /*002c*/ 	.byte	0x03, 0x1b
        /*002e*/ 	.short	0x00ff


	//----- nvinfo : EIATTR_MERCURY_ISA_VERSION
	.align		4
        /*0030*/ 	.byte	0x03, 0x5f
        /*0032*/ 	.short	0x0101


	//----- nvinfo : EIATTR_VRC_CTA_INIT_COUNT
	.align		4
        /*0034*/ 	.byte	0x02, 0x4a
	.zero		1
	.zero		1


	//----- nvinfo : EIATTR_EXIT_INSTR_OFFSETS
	.align		4
        /*0038*/ 	.byte	0x04, 0x1c
        /*003a*/ 	.short	(.L_60 - .L_59)


	//   ....[0]....
.L_59:
        /*003c*/ 	.word	0x00000ea0


	//----- nvinfo : EIATTR_CBANK_PARAM_SIZE
	.align		4
.L_60:
        /*0040*/ 	.byte	0x03, 0x19
        /*0042*/ 	.short	0x0010


	//----- nvinfo : EIATTR_PARAM_CBANK
	.align		4
        /*0044*/ 	.byte	0x04, 0x0a
        /*0046*/ 	.short	(.L_62 - .L_61)
	.align		4
.L_61:
        /*0048*/ 	.word	index@(.nv.constant0._Z11init_statesjP17curandStateXORWOW)
        /*004c*/ 	.short	0x0380
        /*004e*/ 	.short	0x0010


	//----- nvinfo : EIATTR_SW_WAR
	.align		4
.L_62:
        /*0050*/ 	.byte	0x04, 0x36
        /*0052*/ 	.short	(.L_64 - .L_63)
.L_63:
        /*0054*/ 	.word	0x00000008
.L_64:


//--------------------- .nv.callgraph             --------------------------
	.section	.nv.callgraph,"",@"SHT_CUDA_CALLGRAPH"
	.align	4
	.sectionentsize	8
	.align		4
        /*0000*/ 	.word	0x00000000
	.align		4
        /*0004*/ 	.word	0xffffffff
	.align		4
        /*0008*/ 	.word	0x00000000
	.align		4
        /*000c*/ 	.word	0xfffffffe
	.align		4
        /*0010*/ 	.word	0x00000000
	.align		4
        /*0014*/ 	.word	0xfffffffd
	.align		4
        /*0018*/ 	.word	0x00000000
	.align		4
        /*001c*/ 	.word	0xfffffffc


//--------------------- .nv.constant4             --------------------------
	.section	.nv.constant4,"a",@progbits
	.align	8
	.align		8
.nv.constant4:
        /*0000*/ 	.dword	precalc_xorwow_matrix
	.align		8
        /*0008*/ 	.dword	precalc_xorwow_offset_matrix
	.align		8
        /*0010*/ 	.dword	mrg32k3aM1
	.align		8
        /*0018*/ 	.dword	mrg32k3aM2
	.align		8
        /*0020*/ 	.dword	mrg32k3aM1SubSeq
	.align		8
        /*0028*/ 	.dword	mrg32k3aM2SubSeq
	.align		8
        /*0030*/ 	.dword	mrg32k3aM1Seq
	.align		8
        /*0038*/ 	.dword	mrg32k3aM2Seq


//--------------------- .nv.constant3             --------------------------
	.section	.nv.constant3,"a",@progbits
	.align	8
.nv.constant3:
	.type		__cr_lgamma_table,@object
	.size		__cr_lgamma_table,(.L_8 - __cr_lgamma_table)
__cr_lgamma_table:
        /*0000*/ 	.byte	0x00, 0x00, 0x00, 0x00, 0x00, 0x00, 0x00, 0x00, 0x00, 0x00, 0x00, 0x00, 0x00, 0x00, 0x00, 0x00
        /*0010*/ 	.byte	0xef, 0x39, 0xfa, 0xfe, 0x42, 0x2e, 0xe6, 0x3f, 0x02, 0x20, 0x2a, 0xfa, 0x0b, 0xab, 0xfc, 0x3f
        /*0020*/ 	.byte	0xf9, 0x2c, 0x92, 0x7c, 0xa7, 0x6c, 0x09, 0x40, 0xc9, 0x79, 0x44, 0x3c, 0x64, 0x26, 0x13, 0x40
        /*0030*/ 	.byte	0xca, 0x01, 0xcf, 0x3a, 0x27, 0x51, 0x1a, 0x40, 0x30, 0xcc, 0x2d, 0xf3, 0xe1, 0x0c, 0x21, 0x40
        /*0040*/ 	.byte	0x0d, 0xb7, 0xfc, 0x82, 0x8e, 0x35, 0x25, 0x40
.L_8:


//--------------------- .text._Z9init_to_1Pd      --------------------------
	.section	.text._Z9init_to_1Pd,"ax",@progbits
	.align	128
        .global         _Z9init_to_1Pd
        .type           _Z9init_to_1Pd,@function
        .size           _Z9init_to_1Pd,(.L_x_14 - _Z9init_to_1Pd)
        .other          _Z9init_to_1Pd,@"STO_CUDA_ENTRY STV_DEFAULT"
_Z9init_to_1Pd:
.text._Z9init_to_1Pd:
[----:B------:R-:W-:Y:S01]  /*0000*/  LDC R1, c[0x0][0x37c] ;  /* 0x0000df00ff017b82 */ /* 0x000fe20000000800 */
[----:B------:R-:W0:Y:S07]  /*0010*/  S2R R7, SR_CTAID.X ;  /* 0x0000000000077919 */ /* 0x000e2e0000002500 */
[----:B------:R-:W0:Y:S01]  /*0020*/  LDC.64 R2, c[0x0][0x380] ;  /* 0x0000e000ff027b82 */ /* 0x000e220000000a00 */
[----:B------:R-:W1:Y:S01]  /*0030*/  LDCU.64 UR4, c[0x0][0x358] ;  /* 0x00006b00ff0477ac */ /* 0x000e620008000a00 */
[----:B------:R-:W-:Y:S01]  /*0040*/  HFMA2 R4, -RZ, RZ, 0, 0 ;  /* 0x00000000ff047431 */ /* 0x000fe200000001ff */
[----:B------:R-:W-:Y:S01]  /*0050*/  MOV R5, 0x3ff00000 ;  /* 0x3ff0000000057802 */ /* 0x000fe20000000f00 */
[----:B0-----:R-:W-:-:S05]  /*0060*/  IMAD.WIDE.U32 R2, R7, 0x8, R2 ;  /* 0x0000000807027825 */ /* 0x001fca00078e0002 */
[----:B-1----:R-:W-:Y:S01]  /*0070*/  STG.E.64 desc[UR4][R2.64], R4 ;  /* 0x0000000402007986 */ /* 0x002fe2000c101b04 */
[----:B------:R-:W-:Y:S05]  /*0080*/  EXIT ;  /* 0x000000000000794d */ /* 0x000fea0003800000 */
.L_x_0:
[----:B------:R-:W-:-:S00]  /*0090*/  BRA `(.L_x_0) ;  /* 0xfffffffc00fc7947 */ /* 0x000fc0000383ffff */
[----:B------:R-:W-:-:S00]  /*00a0*/  NOP ;  /* 0x0000000000007918 */ /* 0x000fc00000000000 */
        /* <DEDUP_REMOVED lines=13> */
.L_x_14:


//--------------------- .text._Z7randomsP17curandStateXORWOWPd --------------------------
	.section	.text._Z7randomsP17curandStateXORWOWPd,"ax",@progbits
	.align	128
        .global         _Z7randomsP17curandStateXORWOWPd
        .type           _Z7randomsP17curandStateXORWOWPd,@function
        .size           _Z7randomsP17curandStateXORWOWPd,(.L_x_13 - _Z7randomsP17curandStateXORWOWPd)
        .other          _Z7randomsP17curandStateXORWOWPd,@"STO_CUDA_ENTRY STV_DEFAULT"
_Z7randomsP17curandStateXORWOWPd:
.text._Z7randomsP17curandStateXORWOWPd:
[----:B------:R-:W-:Y:S01]  /*0000*/  LDC R1, c[0x0][0x37c] ;  /* 0x0000df00ff017b82 */ /* 0x000fe20000000800 */
[----:B------:R-:W0:Y:S07]  /*0010*/  S2R R0, SR_CTAID.X ;  /* 0x0000000000007919 */ /* 0x000e2e0000002500 */
[----:B------:R-:W0:Y:S01]  /*0020*/  LDC.64 R8, c[0x0][0x380] ;  /* 0x0000e000ff087b82 */ /* 0x000e220000000a00 */
[----:B------:R-:W1:Y:S01]  /*0030*/  LDCU.64 UR4, c[0x0][0x358] ;  /* 0x00006b00ff0477ac */ /* 0x000e620008000a00 */
[----:B0-----:R-:W-:-:S05]  /*0040*/  IMAD.WIDE.U32 R8, R0, 0x30, R8 ;  /* 0x0000003000087825 */ /* 0x001fca00078e0008 */
[----:B-1----:R-:W2:Y:S04]  /*0050*/  LDG.E.64 R4, desc[UR4][R8.64] ;  /* 0x0000000408047981 */ /* 0x002ea8000c1e1b00 */
[----:B------:R-:W3:Y:S04]  /*0060*/  LDG.E.64 R10, desc[UR4][R8.64+0x10] ;  /* 0x00001004080a7981 */ /* 0x000ee8000c1e1b00 */
[----:B------:R-:W4:Y:S01]  /*0070*/  LDG.E.64 R12, desc[UR4][R8.64+0x8] ;  /* 0x00000804080c7981 */ /* 0x000f22000c1e1b00 */
[----:B------:R-:W0:Y:S01]  /*0080*/  MUFU.RCP64H R3, 10 ;  /* 0x4024000000037908 */ /* 0x000e220000001800 */
[----:B------:R-:W-:Y:S01]  /*0090*/  IMAD.MOV.U32 R14, RZ, RZ, 0x0 ;  /* 0x00000000ff0e7424 */ /* 0x000fe200078e00ff */
[----:B------:R-:W-:Y:S01]  /*00a0*/  UMOV UR6, 0x47ae147b ;  /* 0x47ae147b00067882 */ /* 0x000fe20000000000 */
[----:B------:R-:W-:Y:S01]  /*00b0*/  IMAD.MOV.U32 R15, RZ, RZ, 0x40240000 ;  /* 0x40240000ff0f7424 */ /* 0x000fe200078e00ff */
[----:B------:R-:W-:Y:S01]  /*00c0*/  UMOV UR7, 0x3f847ae1 ;  /* 0x3f847ae100077882 */ /* 0x000fe20000000000 */
[----:B--2---:R-:W-:Y:S01]  /*00d0*/  SHF.R.U32.HI R2, RZ, 0x2, R5 ;  /* 0x00000002ff027819 */ /* 0x004fe20000011605 */
[----:B------:R-:W-:-:S03]  /*00e0*/  VIADD R4, R4, 0x587c5 ;  /* 0x000587c504047836 */ /* 0x000fc60000000000 */
[----:B------:R-:W-:Y:S01]  /*00f0*/  LOP3.LUT R2, R2, R5, RZ, 0x3c, !PT ;  /* 0x0000000502027212 */ /* 0x000fe200078e3cff */
[----:B---3--:R-:W-:Y:S02]  /*0100*/  IMAD.SHL.U32 R5, R11, 0x10, RZ ;  /* 0x000000100b057824 */ /* 0x008fe400078e00ff */
[----:B------:R-:W-:Y:S01]  /*0110*/  IMAD.MOV.U32 R21, RZ, RZ, R10 ;  /* 0x000000ffff157224 */ /* 0x000fe200078e000a */
[----:B----4-:R-:W-:Y:S01]  /*0120*/  MOV R20, R13 ;  /* 0x0000000d00147202 */ /* 0x010fe20000000f00 */
[----:B------:R-:W-:-:S04]  /*0130*/  IMAD.SHL.U32 R6, R2, 0x2, RZ ;  /* 0x0000000202067824 */ /* 0x000fc800078e00ff */
[----:B------:R1:W-:Y:S01]  /*0140*/  STG.E.64 desc[UR4][R8.64+0x8], R20 ;  /* 0x0000081408007986 */ /* 0x0003e2000c101b04 */
[----:B------:R-:W-:Y:S01]  /*0150*/  LOP3.LUT R6, R2, R6, R5, 0x96, !PT ;  /* 0x0000000602067212 */ /* 0x000fe200078e9605 */
[----:B------:R-:W-:-:S03]  /*0160*/  IMAD.MOV.U32 R2, RZ, RZ, 0x1 ;  /* 0x00000001ff027424 */ /* 0x000fc600078e00ff */
[----:B------:R-:W-:-:S03]  /*0170*/  LOP3.LUT R7, R6, R11, RZ, 0x3c, !PT ;  /* 0x0000000b06077212 */ /* 0x000fc600078e3cff */
[----:B0-----:R-:W-:Y:S02]  /*0180*/  DFMA R16, R2, -R14, 1 ;  /* 0x3ff000000210742b */ /* 0x001fe4000000080e */
[----:B------:R-:W-:-:S04]  /*0190*/  IMAD.IADD R5, R7, 0x1, R4 ;  /* 0x0000000107057824 */ /* 0x000fc800078e0204 */
[----:B------:R-:W-:Y:S02]  /*01a0*/  IMAD.HI.U32 R6, R5, -0x33333333, RZ ;  /* 0xcccccccd05067827 */ /* 0x000fe400078e00ff */
[----:B------:R-:W-:-:S03]  /*01b0*/  DFMA R16, R16, R16, R16 ;  /* 0x000000101010722b */ /* 0x000fc60000000010 */
[----:B------:R-:W-:-:S05]  /*01c0*/  SHF.R.U32.HI R6, RZ, 0x3, R6 ;  /* 0x00000003ff067819 */ /* 0x000fca0000011606 */
[----:B------:R-:W-:Y:S01]  /*01d0*/  IMAD R5, R6, -0xa, R5 ;  /* 0xfffffff606057824 */ /* 0x000fe200078e0205 */
[----:B------:R-:W-:Y:S01]  /*01e0*/  DFMA R16, R2, R16, R2 ;  /* 0x000000100210722b */ /* 0x000fe20000000002 */
[----:B------:R-:W-:Y:S02]  /*01f0*/  IMAD.MOV.U32 R6, RZ, RZ, R11 ;  /* 0x000000ffff067224 */ /* 0x000fe400078e000b */
[----:B------:R0:W2:Y:S03]  /*0200*/  I2F.F64.U32 R2, R5 ;  /* 0x0000000500027312 */ /* 0x0000a60000201800 */
[----:B------:R1:W-:Y:S02]  /*0210*/  STG.E.64 desc[UR4][R8.64+0x10], R6 ;  /* 0x0000100608007986 */ /* 0x0003e4000c101b04 */
[----:B------:R-:W-:Y:S01]  /*0220*/  DFMA R14, R16, -R14, 1 ;  /* 0x3ff00000100e742b */ /* 0x000fe2000000080e */
[----:B0-----:R-:W-:-:S07]  /*0230*/  IMAD.MOV.U32 R5, RZ, RZ, R12 ;  /* 0x000000ffff057224 */ /* 0x001fce00078e000c */
[----:B------:R-:W-:Y:S01]  /*0240*/  DFMA R16, R16, R14, R16 ;  /* 0x0000000e1010722b */ /* 0x000fe20000000010 */
[----:B------:R1:W-:Y:S01]  /*0250*/  STG.E.64 desc[UR4][R8.64], R4 ;  /* 0x0000000408007986 */ /* 0x0003e2000c101b04 */
[----:B--2---:R-:W-:-:S08]  /*0260*/  DMUL R14, R2, UR6 ;  /* 0x00000006020e7c28 */ /* 0x004fd00008000000 */
[----:B------:R-:W-:Y:S02]  /*0270*/  DMUL R2, R14, R16 ;  /* 0x000000100e027228 */ /* 0x000fe40000000000 */
[----:B------:R-:W-:-:S06]  /*0280*/  FSETP.GEU.AND P1, PT, |R15|, 6.5827683646048100446e-37, PT ;  /* 0x036000000f00780b */ /* 0x000fcc0003f2e200 */
[----:B------:R-:W-:-:S08]  /*0290*/  DFMA R18, R2, -10, R14 ;  /* 0xc02400000212782b */ /* 0x000fd0000000000e */
[----:B------:R-:W-:-:S10]  /*02a0*/  DFMA R2, R16, R18, R2 ;  /* 0x000000121002722b */ /* 0x000fd40000000002 */
[----:B------:R-:W-:-:S05]  /*02b0*/  FFMA R10, RZ, 2.5625, R3 ;  /* 0x40240000ff0a7823 */ /* 0x000fca0000000003 */
[----:B------:R-:W-:-:S13]  /*02c0*/  FSETP.GT.AND P0, PT, |R10|, 1.469367938527859385e-39, PT ;  /* 0x001000000a00780b */ /* 0x000fda0003f04200 */
[----:B-1----:R-:W-:Y:S05]  /*02d0*/  @P0 BRA P1, `(.L_x_1) ;  /* 0x0000000000080947 */ /* 0x002fea0000800000 */
[----:B------:R-:W-:-:S07]  /*02e0*/  MOV R4, 0x300 ;  /* 0x0000030000047802 */ /* 0x000fce0000000f00 */
[----:B------:R-:W-:Y:S05]  /*02f0*/  CALL.REL.NOINC `($__internal_0_$__cuda_sm20_div_rn_f64_full) ;  /* 0x0000000000107944 */ /* 0x000fea0003c00000 */
.L_x_1:
[----:B------:R-:W0:Y:S02]  /*0300*/  LDC.64 R4, c[0x0][0x388] ;  /* 0x0000e200ff047b82 */ /* 0x000e240000000a00 */
[----:B0-----:R-:W-:-:S05]  /*0310*/  IMAD.WIDE.U32 R4, R0, 0x8, R4 ;  /* 0x0000000800047825 */ /* 0x001fca00078e0004 */
[----:B------:R-:W-:Y:S01]  /*0320*/  STG.E.64 desc[UR4][R4.64], R2 ;  /* 0x0000000204007986 */ /* 0x000fe2000c101b04 */
[----:B------:R-:W-:Y:S05]  /*0330*/  EXIT ;  /* 0x000000000000794d */ /* 0x000fea0003800000 */
        .weak           $__internal_0_$__cuda_sm20_div_rn_f64_full
        .type           $__internal_0_$__cuda_sm20_div_rn_f64_full,@function
        .size           $__internal_0_$__cuda_sm20_div_rn_f64_full,(.L_x_13 - $__internal_0_$__cuda_sm20_div_rn_f64_full)
$__internal_0_$__cuda_sm20_div_rn_f64_full:
[----:B------:R-:W-:Y:S01]  /*0340*/  IMAD.MOV.U32 R3, RZ, RZ, 0x3ff40000 ;  /* 0x3ff40000ff037424 */ /* 0x000fe200078e00ff */
[C---:B------:R-:W-:Y:S01]  /*0350*/  FSETP.GEU.AND P1, PT, |R15|.reuse, 1.469367938527859385e-39, PT ;  /* 0x001000000f00780b */ /* 0x040fe20003f2e200 */
[----:B------:R-:W-:Y:S01]  /*0360*/  IMAD.MOV.U32 R2, RZ, RZ, 0x0 ;  /* 0x00000000ff027424 */ /* 0x000fe200078e00ff */
[----:B------:R-:W-:Y:S01]  /*0370*/  LOP3.LUT R5, R15, 0x7ff00000, RZ, 0xc0, !PT ;  /* 0x7ff000000f057812 */ /* 0x000fe200078ec0ff */
[----:B------:R-:W0:Y:S01]  /*0380*/  MUFU.RCP64H R7, R3 ;  /* 0x0000000300077308 */ /* 0x000e220000001800 */
[----:B------:R-:W-:Y:S02]  /*0390*/  IMAD.MOV.U32 R6, RZ, RZ, 0x1 ;  /* 0x00000001ff067424 */ /* 0x000fe400078e00ff */
[----:B------:R-:W-:Y:S01]  /*03a0*/  IMAD.MOV.U32 R11, RZ, RZ, 0x1ca00000 ;  /* 0x1ca00000ff0b7424 */ /* 0x000fe200078e00ff */
[----:B------:R-:W-:Y:S01]  /*03b0*/  ISETP.GE.U32.AND P0, PT, R5, 0x40200000, PT ;  /* 0x402000000500780c */ /* 0x000fe20003f06070 */
[----:B------:R-:W-:Y:S01]  /*03c0*/  IMAD.MOV.U32 R19, RZ, RZ, 0x40200000 ;  /* 0x40200000ff137424 */ /* 0x000fe200078e00ff */
[----:B------:R-:W-:-:S02]  /*03d0*/  MOV R18, R5 ;  /* 0x0000000500127202 */ /* 0x000fc40000000f00 */
[----:B------:R-:W-:Y:S01]  /*03e0*/  SEL R11, R11, 0x63400000, !P0 ;  /* 0x634000000b0b7807 */ /* 0x000fe20004000000 */
[----:B------:R-:W-:Y:S01]  /*03f0*/  VIADD R20, R19, 0xffffffff ;  /* 0xffffffff13147836 */ /* 0x000fe20000000000 */
[----:B0-----:R-:W-:-:S08]  /*0400*/  DFMA R8, R6, -R2, 1 ;  /* 0x3ff000000608742b */ /* 0x001fd00000000802 */
[----:B------:R-:W-:-:S08]  /*0410*/  DFMA R8, R8, R8, R8 ;  /* 0x000000080808722b */ /* 0x000fd00000000008 */
[----:B------:R-:W-:Y:S01]  /*0420*/  DFMA R12, R6, R8, R6 ;  /* 0x00000008060c722b */ /* 0x000fe20000000006 */
[C-C-:B------:R-:W-:Y:S01]  /*0430*/  @!P1 LOP3.LUT R8, R11.reuse, 0x80000000, R15.reuse, 0xf8, !PT ;  /* 0x800000000b089812 */ /* 0x140fe200078ef80f */
[----:B------:R-:W-:Y:S01]  /*0440*/  IMAD.MOV.U32 R6, RZ, RZ, R14 ;  /* 0x000000ffff067224 */ /* 0x000fe200078e000e */
[----:B------:R-:W-:Y:S02]  /*0450*/  LOP3.LUT R7, R11, 0x800fffff, R15, 0xf8, !PT ;  /* 0x800fffff0b077812 */ /* 0x000fe400078ef80f */
[----:B------:R-:W-:Y:S01]  /*0460*/  @!P1 LOP3.LUT R9, R8, 0x100000, RZ, 0xfc, !PT ;  /* 0x0010000008099812 */ /* 0x000fe200078efcff */
[----:B------:R-:W-:Y:S02]  /*0470*/  @!P1 IMAD.MOV.U32 R8, RZ, RZ, RZ ;  /* 0x000000ffff089224 */ /* 0x000fe400078e00ff */
[----:B------:R-:W-:-:S04]  /*0480*/  DFMA R16, R12, -R2, 1 ;  /* 0x3ff000000c10742b */ /* 0x000fc80000000802 */
[----:B------:R-:W-:-:S04]  /*0490*/  @!P1 DFMA R6, R6, 2, -R8 ;  /* 0x400000000606982b */ /* 0x000fc80000000808 */
[----:B------:R-:W-:-:S06]  /*04a0*/  DFMA R16, R12, R16, R12 ;  /* 0x000000100c10722b */ /* 0x000fcc000000000c */
[----:B------:R-:W-:Y:S02]  /*04b0*/  @!P1 LOP3.LUT R18, R7, 0x7ff00000, RZ, 0xc0, !PT ;  /* 0x7ff0000007129812 */ /* 0x000fe400078ec0ff */
[----:B------:R-:W-:-:S03]  /*04c0*/  DMUL R8, R16, R6 ;  /* 0x0000000610087228 */ /* 0x000fc60000000000 */
[----:B------:R-:W-:-:S05]  /*04d0*/  VIADD R10, R18, 0xffffffff ;  /* 0xffffffff120a7836 */ /* 0x000fca0000000000 */
[----:B------:R-:W-:Y:S01]  /*04e0*/  DFMA R12, R8, -R2, R6 ;  /* 0x80000002080c722b */ /* 0x000fe20000000006 */
[----:B------:R-:W-:-:S04]  /*04f0*/  ISETP.GT.U32.AND P0, PT, R10, 0x7feffffe, PT ;  /* 0x7feffffe0a00780c */ /* 0x000fc80003f04070 */
[----:B------:R-:W-:-:S03]  /*0500*/  ISETP.GT.U32.OR P0, PT, R20, 0x7feffffe, P0 ;  /* 0x7feffffe1400780c */ /* 0x000fc60000704470 */
[----:B------:R-:W-:-:S10]  /*0510*/  DFMA R8, R16, R12, R8 ;  /* 0x0000000c1008722b */ /* 0x000fd40000000008 */
[----:B------:R-:W-:Y:S05]  /*0520*/  @P0 BRA `(.L_x_2) ;  /* 0x0000000000680947 */ /* 0x000fea0003800000 */
[----:B------:R-:W-:Y:S01]  /*0530*/  IMAD.MOV.U32 R10, RZ, RZ, 0x40200000 ;  /* 0x40200000ff0a7424 */ /* 0x000fe200078e00ff */
[----:B------:R-:W-:-:S04]  /*0540*/  MOV R12, RZ ;  /* 0x000000ff000c7202 */ /* 0x000fc80000000f00 */
[----:B------:R-:W-:-:S04]  /*0550*/  VIADDMNMX R5, R5, -R10, 0xb9600000, !PT ;  /* 0xb960000005057446 */ /* 0x000fc8000780090a */
[----:B------:R-:W-:-:S05]  /*0560*/  VIMNMX R10, PT, PT, R5, 0x46a00000, PT ;  /* 0x46a00000050a7848 */ /* 0x000fca0003fe0100 */
[----:B------:R-:W-:-:S04]  /*0570*/  IMAD.IADD R5, R10, 0x1, -R11 ;  /* 0x000000010a057824 */ /* 0x000fc800078e0a0b */
[----:B------:R-:W-:-:S06]  /*0580*/  VIADD R13, R5, 0x7fe00000 ;  /* 0x7fe00000050d7836 */ /* 0x000fcc0000000000 */
[----:B------:R-:W-:-:S10]  /*0590*/  DMUL R10, R8, R12 ;  /* 0x0000000c080a7228 */ /* 0x000fd40000000000 */
[----:B------:R-:W-:-:S13]  /*05a0*/  FSETP.GTU.AND P0, PT, |R11|, 1.469367938527859385e-39, PT ;  /* 0x001000000b00780b */ /* 0x000fda0003f0c200 */
[----:B------:R-:W-:Y:S05]  /*05b0*/  @P0 BRA `(.L_x_3) ;  /* 0x0000000000880947 */ /* 0x000fea0003800000 */
[----:B------:R-:W-:Y:S01]  /*05c0*/  DFMA R2, R8, -R2, R6 ;  /* 0x800000020802722b */ /* 0x000fe20000000006 */
[----:B------:R-:W-:-:S09]  /*05d0*/  IMAD.MOV.U32 R12, RZ, RZ, RZ ;  /* 0x000000ffff0c7224 */ /* 0x000fd200078e00ff */
[C---:B------:R-:W-:Y:S02]  /*05e0*/  FSETP.NEU.AND P0, PT, R3.reuse, RZ, PT ;  /* 0x000000ff0300720b */ /* 0x040fe40003f0d000 */
[----:B------:R-:W-:-:S04]  /*05f0*/  LOP3.LUT R2, R3, 0x40240000, RZ, 0x3c, !PT ;  /* 0x4024000003027812 */ /* 0x000fc800078e3cff */
[----:B------:R-:W-:-:S04]  /*0600*/  LOP3.LUT R7, R2, 0x80000000, RZ, 0xc0, !PT ;  /* 0x8000000002077812 */ /* 0x000fc800078ec0ff */
[----:B------:R-:W-:-:S03]  /*0610*/  LOP3.LUT R13, R7, R13, RZ, 0xfc, !PT ;  /* 0x0000000d070d7212 */ /* 0x000fc600078efcff */
[----:B------:R-:W-:Y:S05]  /*0620*/  @!P0 BRA `(.L_x_3) ;  /* 0x00000000006c8947 */ /* 0x000fea0003800000 */
[----:B------:R-:W-:Y:S01]  /*0630*/  IMAD.MOV R3, RZ, RZ, -R5 ;  /* 0x000000ffff037224 */ /* 0x000fe200078e0a05 */
[----:B------:R-:W-:Y:S01]  /*0640*/  IADD3 R5, PT, PT, -R5, -0x43300000, RZ ;  /* 0xbcd0000005057810 */ /* 0x000fe20007ffe1ff */
[----:B------:R-:W-:-:S06]  /*0650*/  IMAD.MOV.U32 R2, RZ, RZ, RZ ;  /* 0x000000ffff027224 */ /* 0x000fcc00078e00ff */
[----:B------:R-:W-:Y:S02]  /*0660*/  DFMA R2, R10, -R2, R8 ;  /* 0x800000020a02722b */ /* 0x000fe40000000008 */
[----:B------:R-:W-:-:S08]  /*0670*/  DMUL.RP R8, R8, R12 ;  /* 0x0000000c08087228 */ /* 0x000fd00000008000 */
[----:B------:R-:W-:Y:S02]  /*0680*/  FSETP.NEU.AND P0, PT, |R3|, R5, PT ;  /* 0x000000050300720b */ /* 0x000fe40003f0d200 */
[----:B------:R-:W-:Y:S02]  /*0690*/  LOP3.LUT R7, R9, R7, RZ, 0x3c, !PT ;  /* 0x0000000709077212 */ /* 0x000fe400078e3cff */
[----:B------:R-:W-:Y:S02]  /*06a0*/  FSEL R10, R8, R10, !P0 ;  /* 0x0000000a080a7208 */ /* 0x000fe40004000000 */
[----:B------:R-:W-:Y:S01]  /*06b0*/  FSEL R11, R7, R11, !P0 ;  /* 0x0000000b070b7208 */ /* 0x000fe20004000000 */
[----:B------:R-:W-:Y:S06]  /*06c0*/  BRA `(.L_x_3) ;  /* 0x0000000000447947 */ /* 0x000fec0003800000 */
.L_x_2:
[----:B------:R-:W-:-:S14]  /*06d0*/  DSETP.NAN.AND P0, PT, R14, R14, PT ;  /* 0x0000000e0e00722a */ /* 0x000fdc0003f08000 */
[----:B------:R-:W-:Y:S05]  /*06e0*/  @P0 BRA `(.L_x_4) ;  /* 0x0000000000340947 */ /* 0x000fea0003800000 */
[----:B------:R-:W-:Y:S01]  /*06f0*/  ISETP.NE.AND P0, PT, R18, R19, PT ;  /* 0x000000131200720c */ /* 0x000fe20003f05270 */
[----:B------:R-:W-:Y:S02]  /*0700*/  IMAD.MOV.U32 R10, RZ, RZ, 0x0 ;  /* 0x00000000ff0a7424 */ /* 0x000fe400078e00ff */
[----:B------:R-:W-:-:S10]  /*0710*/  IMAD.MOV.U32 R11, RZ, RZ, -0x80000 ;  /* 0xfff80000ff0b7424 */ /* 0x000fd400078e00ff */
[----:B------:R-:W-:Y:S05]  /*0720*/  @!P0 BRA `(.L_x_3) ;  /* 0x00000000002c8947 */ /* 0x000fea0003800000 */
[----:B------:R-:W-:Y:S02]  /*0730*/  ISETP.NE.AND P0, PT, R18, 0x7ff00000, PT ;  /* 0x7ff000001200780c */ /* 0x000fe40003f05270 */
[----:B------:R-:W-:Y:S02]  /*0740*/  LOP3.LUT R14, R15, 0x40240000, RZ, 0x3c, !PT ;  /* 0x402400000f0e7812 */ /* 0x000fe400078e3cff */
[----:B------:R-:W-:Y:S02]  /*0750*/  ISETP.EQ.OR P0, PT, R19, RZ, !P0 ;  /* 0x000000ff1300720c */ /* 0x000fe40004702670 */
[----:B------:R-:W-:-:S11]  /*0760*/  LOP3.LUT R11, R14, 0x80000000, RZ, 0xc0, !PT ;  /* 0x800000000e0b7812 */ /* 0x000fd600078ec0ff */
[----:B------:R-:W-:Y:S01]  /*0770*/  @P0 LOP3.LUT R2, R11, 0x7ff00000, RZ, 0xfc, !PT ;  /* 0x7ff000000b020812 */ /* 0x000fe200078efcff */
[----:B------:R-:W-:Y:S01]  /*0780*/  @!P0 IMAD.MOV.U32 R10, RZ, RZ, RZ ;  /* 0x000000ffff0a8224 */ /* 0x000fe200078e00ff */
[----:B------:R-:W-:-:S03]  /*0790*/  @P0 MOV R10, RZ ;  /* 0x000000ff000a0202 */ /* 0x000fc60000000f00 */
[----:B------:R-:W-:Y:S01]  /*07a0*/  @P0 IMAD.MOV.U32 R11, RZ, RZ, R2 ;  /* 0x000000ffff0b0224 */ /* 0x000fe200078e0002 */
[----:B------:R-:W-:Y:S06]  /*07b0*/  BRA `(.L_x_3) ;  /* 0x0000000000087947 */ /* 0x000fec0003800000 */
.L_x_4:
[----:B------:R-:W-:Y:S01]  /*07c0*/  LOP3.LUT R11, R15, 0x80000, RZ, 0xfc, !PT ;  /* 0x000800000f0b7812 */ /* 0x000fe200078efcff */
[----:B------:R-:W-:-:S07]  /*07d0*/  IMAD.MOV.U32 R10, RZ, RZ, R14 ;  /* 0x000000ffff0a7224 */ /* 0x000fce00078e000e */
.L_x_3:
[----:B------:R-:W-:Y:S02]  /*07e0*/  IMAD.MOV.U32 R5, RZ, RZ, 0x0 ;  /* 0x00000000ff057424 */ /* 0x000fe400078e00ff */
[----:B------:R-:W-:Y:S02]  /*07f0*/  IMAD.MOV.U32 R2, RZ, RZ, R10 ;  /* 0x000000ffff027224 */ /* 0x000fe400078e000a */
[----:B------:R-:W-:Y:S01]  /*0800*/  IMAD.MOV.U32 R3, RZ, RZ, R11 ;  /* 0x000000ffff037224 */ /* 0x000fe200078e000b */
[----:B------:R-:W-:Y:S06]  /*0810*/  RET.REL.NODEC R4 `(_Z7randomsP17curandStateXORWOWPd) ;  /* 0xfffffff404f87950 */ /* 0x000fec0003c3ffff */
.L_x_5:
        /* <DEDUP_REMOVED lines=14> */
.L_x_13:


//--------------------- .text._Z11init_statesjP17curandStateXORWOW --------------------------
	.section	.text._Z11init_statesjP17curandStateXORWOW,"ax",@progbits
	.align	128
        .global         _Z11init_statesjP17curandStateXORWOW
        .type           _Z11init_statesjP17curandStateXORWOW,@function
        .size           _Z11init_statesjP17curandStateXORWOW,(.L_x_16 - _Z11init_statesjP17curandStateXORWOW)
        .other          _Z11init_statesjP17curandStateXORWOW,@"STO_CUDA_ENTRY STV_DEFAULT"
_Z11init_statesjP17curandStateXORWOW:
.text._Z11init_statesjP17curandStateXORWOW:
[----:B------:R-:W-:Y:S01]  /*0000*/  LDC R1, c[0x0][0x37c] ;  /* 0x0000df00ff017b82 */ /* 0x000fe20000000800 */
[----:B------:R-:W0:Y:S07]  /*0010*/  S2R R13, SR_CTAID.X ;  /* 0x00000000000d7919 */ /* 0x000e2e0000002500 */
[----:B------:R-:W1:Y:S01]  /*0020*/  LDC R0, c[0x0][0x380] ;  /* 0x0000e000ff007b82 */ /* 0x000e620000000800 */
[----:B------:R-:W2:Y:S01]  /*0030*/  LDCU.64 UR6, c[0x0][0x358] ;  /* 0x00006b00ff0677ac */ /* 0x000ea20008000a00 */
[----:B------:R-:W-:-:S02]  /*0040*/  IMAD.MOV.U32 R7, RZ, RZ, -0x75bd8fc ;  /* 0xf8a42704ff077424 */ /* 0x000fc400078e00ff */
[----:B------:R-:W-:-:S04]  /*0050*/  IMAD.MOV.U32 R8, RZ, RZ, -0x23270784 ;  /* 0xdcd8f87cff087424 */ /* 0x000fc800078e00ff */
[----:B------:R-:W3:Y:S01]  /*0060*/  LDC.64 R2, c[0x0][0x388] ;  /* 0x0000e200ff027b82 */ /* 0x000ee20000000a00 */
[----:B-1----:R-:W-:-:S05]  /*0070*/  LOP3.LUT R0, R0, 0xaad26b49, RZ, 0x3c, !PT ;  /* 0xaad26b4900007812 */ /* 0x002fca00078e3cff */
[----:B------:R-:W-:Y:S01]  /*0080*/  IMAD R0, R0, 0x4182bed5, RZ ;  /* 0x4182bed500007824 */ /* 0x000fe200078e02ff */
[C---:B0-----:R-:W-:Y:S01]  /*0090*/  ISETP.NE.AND P0, PT, R13.reuse, RZ, PT ;  /* 0x000000ff0d00720c */ /* 0x041fe20003f05270 */
[----:B---3--:R-:W-:-:S03]  /*00a0*/  IMAD.WIDE.U32 R2, R13, 0x30, R2 ;  /* 0x000000300d027825 */ /* 0x008fc600078e0002 */
[C---:B------:R-:W-:Y:S01]  /*00b0*/  LOP3.LUT R6, R0.reuse, 0x159a55e5, RZ, 0x3c, !PT ;  /* 0x159a55e500067812 */ /* 0x040fe200078e3cff */
[C---:B------:R-:W-:Y:S02]  /*00c0*/  VIADD R4, R0.reuse, 0xd9f6dc18 ;  /* 0xd9f6dc1800047836 */ /* 0x040fe40000000000 */
[C---:B------:R-:W-:Y:S02]  /*00d0*/  VIADD R5, R0.reuse, 0x75bcd15 ;  /* 0x075bcd1500057836 */ /* 0x040fe40000000000 */
[----:B--2---:R0:W-:Y:S01]  /*00e0*/  STG.E.64 desc[UR6][R2.64+0x8], R6 ;  /* 0x0000080602007986 */ /* 0x0041e2000c101b06 */
[----:B------:R-:W-:-:S03]  /*00f0*/  VIADD R9, R0, 0x583f19 ;  /* 0x00583f1900097836 */ /* 0x000fc60000000000 */
[----:B------:R0:W-:Y:S04]  /*0100*/  STG.E.64 desc[UR6][R2.64], R4 ;  /* 0x0000000402007986 */ /* 0x0001e8000c101b06 */
[----:B------:R0:W-:Y:S01]  /*0110*/  STG.E.64 desc[UR6][R2.64+0x10], R8 ;  /* 0x0000100802007986 */ /* 0x0001e2000c101b06 */
[----:B------:R-:W-:Y:S05]  /*0120*/  @!P0 BRA `(.L_x_6) ;  /* 0x0000000c00488947 */ /* 0x000fea0003800000 */
[----:B------:R-:W-:Y:S02]  /*0130*/  IMAD.MOV.U32 R0, RZ, RZ, R13 ;  /* 0x000000ffff007224 */ /* 0x000fe400078e000d */
[----:B------:R-:W-:Y:S02]  /*0140*/  IMAD.MOV.U32 R15, RZ, RZ, RZ ;  /* 0x000000ffff0f7224 */ /* 0x000fe400078e00ff */
[----:B------:R-:W-:-:S07]  /*0150*/  IMAD.MOV.U32 R12, RZ, RZ, RZ ;  /* 0x000000ffff0c7224 */ /* 0x000fce00078e00ff */
.L_x_11:
[----:B0-----:R-:W-:-:S04]  /*0160*/  LOP3.LUT R2, R0, 0x3, RZ, 0xc0, !PT ;  /* 0x0000000300027812 */ /* 0x001fc800078ec0ff */
[----:B------:R-:W-:-:S04]  /*0170*/  ISETP.NE.U32.AND P0, PT, R2, RZ, PT ;  /* 0x000000ff0200720c */ /* 0x000fc80003f05070 */
[----:B------:R-:W-:-:S13]  /*0180*/  ISETP.NE.AND.EX P0, PT, RZ, RZ, PT, P0 ;  /* 0x000000ffff00720c */ /* 0x000fda0003f05300 */
[----:B------:R-:W-:Y:S05]  /*0190*/  @!P0 BRA `(.L_x_7) ;  /* 0x0000000c00148947 */ /* 0x000fea0003800000 */
[----:B------:R-:W0:Y:S01]  /*01a0*/  LDC.64 R6, c[0x4][RZ] ;  /* 0x01000000ff067b82 */ /* 0x000e220000000a00 */
[----:B------:R-:W-:Y:S01]  /*01b0*/  UMOV UR4, URZ ;  /* 0x000000ff00047c82 */ /* 0x000fe20008000000 */
[----:B0-----:R-:W-:-:S07]  /*01c0*/  IMAD.WIDE.U32 R6, R12, 0xc80, R6 ;  /* 0x00000c800c067825 */ /* 0x001fce00078e0006 */
.L_x_10:
[----:B0-----:R-:W-:Y:S01]  /*01d0*/  IMAD.MOV.U32 R14, RZ, RZ, RZ ;  /* 0x000000ffff0e7224 */ /* 0x001fe200078e00ff */
[----:B------:R-:W-:Y:S01]  /*01e0*/  CS2R R2, SRZ ;  /* 0x0000000000027805 */ /* 0x000fe2000001ff00 */
[----:B------:R-:W-:Y:S01]  /*01f0*/  IMAD.MOV.U32 R16, RZ, RZ, RZ ;  /* 0x000000ffff107224 */ /* 0x000fe200078e00ff */
[----:B------:R-:W-:-:S07]  /*0200*/  CS2R R4, SRZ ;  /* 0x0000000000047805 */ /* 0x000fce000001ff00 */
.L_x_9:
[----:B------:R-:W0:Y:S02]  /*0210*/  LDC.64 R8, c[0x0][0x388] ;  /* 0x0000e200ff087b82 */ /* 0x000e240000000a00 */
[----:B0-----:R-:W-:-:S04]  /*0220*/  IMAD.WIDE.U32 R10, R13, 0x30, R8 ;  /* 0x000000300d0a7825 */ /* 0x001fc800078e0008 */
[----:B------:R-:W-:-:S05]  /*0230*/  IMAD.WIDE.U32 R10, R16, 0x4, R10 ;  /* 0x00000004100a7825 */ /* 0x000fca00078e000a */
[----:B------:R0:W5:Y:S01]  /*0240*/  LDG.E R17, desc[UR6][R10.64+0x4] ;  /* 0x000004060a117981 */ /* 0x000162000c1e1900 */
[----:B------:R-:W-:-:S07]  /*0250*/  IMAD.MOV.U32 R18, RZ, RZ, RZ ;  /* 0x000000ffff127224 */ /* 0x000fce00078e00ff */
.L_x_8:
[----:B-----5:R-:W-:Y:S01]  /*0260*/  SHF.R.U32.HI R22, RZ, R18, R17 ;  /* 0x00000012ff167219 */ /* 0x020fe20000011611 */
[----:B0-----:R-:W-:-:S03]  /*0270*/  IMAD.SHL.U32 R11, R16, 0x20, RZ ;  /* 0x00000020100b7824 */ /* 0x001fc600078e00ff */
[----:B------:R-:W-:Y:S01]  /*0280*/  LOP3.LUT R19, R22, 0x1, RZ, 0xc0, !PT ;  /* 0x0000000116137812 */ /* 0x000fe200078ec0ff */
[----:B------:R-:W-:-:S03]  /*0290*/  IMAD.IADD R10, R11, 0x1, R18 ;  /* 0x000000010b0a7824 */ /* 0x000fc600078e0212 */
[----:B------:R-:W-:Y:S01]  /*02a0*/  ISETP.NE.U32.AND P0, PT, R19, 0x1, PT ;  /* 0x000000011300780c */ /* 0x000fe20003f05070 */
[----:B------:R-:W-:-:S03]  /*02b0*/  IMAD R11, R10, 0x5, RZ ;  /* 0x000000050a0b7824 */ /* 0x000fc600078e02ff */
[----:B------:R-:W-:Y:S01]  /*02c0*/  R2P PR, R22, 0x7e ;  /* 0x0000007e16007804 */ /* 0x000fe20000000000 */
[----:B------:R-:W-:-:S08]  /*02d0*/  IMAD.WIDE.U32 R10, R11, 0x4, R6 ;  /* 0x000000040b0a7825 */ /* 0x000fd000078e0006 */
[----:B------:R-:W2:Y:S04]  /*02e0*/  @!P0 LDG.E R19, desc[UR6][R10.64] ;  /* 0x000000060a138981 */ /* 0x000ea8000c1e1900 */
[----:B------:R-:W3:Y:S04]  /*02f0*/  @!P0 LDG.E R20, desc[UR6][R10.64+0x10] ;  /* 0x000010060a148981 */ /* 0x000ee8000c1e1900 */
[----:B------:R-:W4:Y:S04]  /*0300*/  @P1 LDG.E R21, desc[UR6][R10.64+0x14] ;  /* 0x000014060a151981 */ /* 0x000f28000c1e1900 */
[----:B------:R-:W4:Y:S04]  /*0310*/  @P2 LDG.E R23, desc[UR6][R10.64+0x28] ;  /* 0x000028060a172981 */ /* 0x000f28000c1e1900 */
[----:B------:R-:W4:Y:S04]  /*0320*/  @P1 LDG.E R24, desc[UR6][R10.64+0x24] ;  /* 0x000024060a181981 */ /* 0x000f28000c1e1900 */
[----:B------:R-:W4:Y:S04]  /*0330*/  @P2 LDG.E R26, desc[UR6][R10.64+0x38] ;  /* 0x000038060a1a2981 */ /* 0x000f28000c1e1900 */
[----:B------:R-:W4:Y:S04]  /*0340*/  @P3 LDG.E R25, desc[UR6][R10.64+0x3c] ;  /* 0x00003c060a193981 */ /* 0x000f28000c1e1900 */
[----:B------:R-:W4:Y:S01]  /*0350*/  @P4 LDG.E R27, desc[UR6][R10.64+0x50] ;  /* 0x000050060a1b4981 */ /* 0x000f22000c1e1900 */
[----:B--2---:R-:W-:-:S03]  /*0360*/  @!P0 LOP3.LUT R14, R14, R19, RZ, 0x3c, !PT ;  /* 0x000000130e0e8212 */ /* 0x004fc600078e3cff */
[----:B------:R-:W2:Y:S01]  /*0370*/  @!P0 LDG.E R19, desc[UR6][R10.64+0x4] ;  /* 0x000004060a138981 */ /* 0x000ea2000c1e1900 */
[----:B---3--:R-:W-:-:S03]  /*0380*/  @!P0 LOP3.LUT R3, R3, R20, RZ, 0x3c, !PT ;  /* 0x0000001403038212 */ /* 0x008fc600078e3cff */
[----:B------:R-:W3:Y:S01]  /*0390*/  @!P0 LDG.E R20, desc[UR6][R10.64+0x8] ;  /* 0x000008060a148981 */ /* 0x000ee2000c1e1900 */
[----:B----4-:R-:W-:-:S03]  /*03a0*/  @P1 LOP3.LUT R14, R14, R21, RZ, 0x3c, !PT ;  /* 0x000000150e0e1212 */ /* 0x010fc600078e3cff */
[----:B------:R-:W4:Y:S01]  /*03b0*/  @!P0 LDG.E R21, desc[UR6][R10.64+0xc] ;  /* 0x00000c060a158981 */ /* 0x000f22000c1e1900 */
[----:B------:R-:W-:-:S03]  /*03c0*/  @P2 LOP3.LUT R14, R14, R23, RZ, 0x3c, !PT ;  /* 0x000000170e0e2212 */ /* 0x000fc600078e3cff */
[----:B------:R-:W4:Y:S01]  /*03d0*/  @P1 LDG.E R23, desc[UR6][R10.64+0x18] ;  /* 0x000018060a171981 */ /* 0x000f22000c1e1900 */
[----:B------:R-:W-:-:S03]  /*03e0*/  @P1 LOP3.LUT R3, R3, R24, RZ, 0x3c, !PT ;  /* 0x0000001803031212 */ /* 0x000fc600078e3cff */
[----:B------:R-:W4:Y:S01]  /*03f0*/  @P2 LDG.E R24, desc[UR6][R10.64+0x30] ;  /* 0x000030060a182981 */ /* 0x000f22000c1e1900 */
[----:B--2---:R-:W-:-:S03]  /*0400*/  @!P0 LOP3.LUT R4, R4, R19, RZ, 0x3c, !PT ;  /* 0x0000001304048212 */ /* 0x004fc600078e3cff */
[----:B------:R-:W2:Y:S01]  /*0410*/  @P1 LDG.E R19, desc[UR6][R10.64+0x20] ;  /* 0x000020060a131981 */ /* 0x000ea2000c1e1900 */
[----:B---3--:R-:W-:-:S03]  /*0420*/  @!P0 LOP3.LUT R5, R5, R20, RZ, 0x3c, !PT ;  /* 0x0000001405058212 */ /* 0x008fc600078e3cff */
[----:B------:R-:W3:Y:S01]  /*0430*/  @P1 LDG.E R20, desc[UR6][R10.64+0x1c] ;  /* 0x00001c060a141981 */ /* 0x000ee2000c1e1900 */
[----:B----4-:R-:W-:-:S03]  /*0440*/  @!P0 LOP3.LUT R2, R2, R21, RZ, 0x3c, !PT ;  /* 0x0000001502028212 */ /* 0x010fc600078e3cff */
[----:B------:R-:W4:Y:S01]  /*0450*/  @P2 LDG.E R21, desc[UR6][R10.64+0x2c] ;  /* 0x00002c060a152981 */ /* 0x000f22000c1e1900 */
[----:B------:R-:W-:-:S03]  /*0460*/  @P1 LOP3.LUT R4, R4, R23, RZ, 0x3c, !PT ;  /* 0x0000001704041212 */ /* 0x000fc600078e3cff */
[----:B------:R-:W4:Y:S01]  /*0470*/  @P2 LDG.E R23, desc[UR6][R10.64+0x34] ;  /* 0x000034060a172981 */ /* 0x000f22000c1e1900 */
[----:B------:R-:W-:-:S03]  /*0480*/  @P2 LOP3.LUT R3, R3, R26, RZ, 0x3c, !PT ;  /* 0x0000001a03032212 */ /* 0x000fc600078e3cff */
[----:B------:R-:W4:Y:S01]  /*0490*/  @P3 LDG.E R26, desc[UR6][R10.64+0x4c] ;  /* 0x00004c060a1a3981 */ /* 0x000f22000c1e1900 */
[----:B------:R-:W-:-:S03]  /*04a0*/  @P3 LOP3.LUT R14, R14, R25, RZ, 0x3c, !PT ;  /* 0x000000190e0e3212 */ /* 0x000fc600078e3cff */
[----:B------:R-:W4:Y:S01]  /*04b0*/  @P5 LDG.E R25, desc[UR6][R10.64+0x64] ;  /* 0x000064060a195981 */ /* 0x000f22000c1e1900 */
[----:B--2---:R-:W-:-:S03]  /*04c0*/  @P1 LOP3.LUT R2, R2, R19, RZ, 0x3c, !PT ;  /* 0x0000001302021212 */ /* 0x004fc600078e3cff */
[----:B------:R-:W2:Y:S01]  /*04d0*/  @P3 LDG.E R19, desc[UR6][R10.64+0x40] ;  /* 0x000040060a133981 */ /* 0x000ea2000c1e1900 */
[----:B---3--:R-:W-:-:S03]  /*04e0*/  @P1 LOP3.LUT R5, R5, R20, RZ, 0x3c, !PT ;  /* 0x0000001405051212 */ /* 0x008fc600078e3cff */
[----:B------:R-:W3:Y:S01]  /*04f0*/  @P3 LDG.E R20, desc[UR6][R10.64+0x44] ;  /* 0x000044060a143981 */ /* 0x000ee2000c1e1900 */
[----:B------:R-:W-:-:S03]  /*0500*/  @P2 LOP3.LUT R5, R5, R24, RZ, 0x3c, !PT ;  /* 0x0000001805052212 */ /* 0x000fc600078e3cff */
[----:B------:R-:W3:Y:S01]  /*0510*/  @P4 LDG.E R24, desc[UR6][R10.64+0x58] ;  /* 0x000058060a184981 */ /* 0x000ee2000c1e1900 */
[----:B----4-:R-:W-:Y:S02]  /*0520*/  @P2 LOP3.LUT R4, R4, R21, RZ, 0x3c, !PT ;  /* 0x0000001504042212 */ /* 0x010fe400078e3cff */
[----:B------:R-:W-:Y:S01]  /*0530*/  @P2 LOP3.LUT R2, R2, R23, RZ, 0x3c, !PT ;  /* 0x0000001702022212 */ /* 0x000fe200078e3cff */
[----:B------:R-:W4:Y:S04]  /*0540*/  @P3 LDG.E R21, desc[UR6][R10.64+0x48] ;  /* 0x000048060a153981 */ /* 0x000f28000c1e1900 */
[----:B------:R-:W4:Y:S01]  /*0550*/  @P4 LDG.E R23, desc[UR6][R10.64+0x54] ;  /* 0x000054060a174981 */ /* 0x000f22000c1e1900 */
[----:B------:R-:W-:Y:S02]  /*0560*/  @P4 LOP3.LUT R14, R14, R27, RZ, 0x3c, !PT ;  /* 0x0000001b0e0e4212 */ /* 0x000fe400078e3cff */
[----:B------:R-:W-:-:S02]  /*0570*/  @P3 LOP3.LUT R3, R3, R26, RZ, 0x3c, !PT ;  /* 0x0000001a03033212 */ /* 0x000fc400078e3cff */
        /* <DEDUP_REMOVED lines=9> */
[----:B----4-:R-:W-:-:S03]  /*0610*/  @P3 LOP3.LUT R2, R2, R21, RZ, 0x3c, !PT ;  /* 0x0000001502023212 */ /* 0x010fc600078e3cff */
[----:B------:R-:W4:Y:S01]  /*0620*/  @P5 LDG.E R21, desc[UR6][R10.64+0x68] ;  /* 0x000068060a155981 */ /* 0x000f22000c1e1900 */
[----:B------:R-:W-:-:S03]  /*0630*/  @P4 LOP3.LUT R4, R4, R23, RZ, 0x3c, !PT ;  /* 0x0000001704044212 */ /* 0x000fc600078e3cff */
[----:B------:R-:W4:Y:S01]  /*0640*/  @P5 LDG.E R23, desc[UR6][R10.64+0x70] ;  /* 0x000070060a175981 */ /* 0x000f22000c1e1900 */
[----:B------:R-:W-:Y:S02]  /*0650*/  LOP3.LUT P0, RZ, R22, 0x80, RZ, 0xc0, !PT ;  /* 0x0000008016ff7812 */ /* 0x000fe4000780c0ff */
[----:B------:R-:W-:Y:S02]  /*0660*/  @P4 LOP3.LUT R3, R3, R26, RZ, 0x3c, !PT ;  /* 0x0000001a03034212 */ /* 0x000fe400078e3cff */
[----:B------:R-:W-:Y:S02]  /*0670*/  @P6 LOP3.LUT R14, R14, R25, RZ, 0x3c, !PT ;  /* 0x000000190e0e6212 */ /* 0x000fe400078e3cff */
[----:B------:R-:W4:Y:S07]  /*0680*/  @P6 LDG.E R25, desc[UR6][R10.64+0x7c] ;  /* 0x00007c060a196981 */ /* 0x000f2e000c1e1900 */
[----:B------:R-:W4:Y:S04]  /*0690*/  @P0 LDG.E R27, desc[UR6][R10.64+0x8c] ;  /* 0x00008c060a1b0981 */ /* 0x000f28000c1e1900 */
[----:B------:R-:W4:Y:S04]  /*06a0*/  @P0 LDG.E R26, desc[UR6][R10.64+0x94] ;  /* 0x000094060a1a0981 */ /* 0x000f28000c1e1900 */
        /* <DEDUP_REMOVED lines=11> */
[----:B------:R-:W-:Y:S02]  /*0760*/  @P6 LOP3.LUT R4, R4, R25, RZ, 0x3c, !PT ;  /* 0x0000001904046212 */ /* 0x000fe400078e3cff */
[----:B------:R-:W-:Y:S02]  /*0770*/  @P0 LOP3.LUT R14, R14, R27, RZ, 0x3c, !PT ;  /* 0x0000001b0e0e0212 */ /* 0x000fe400078e3cff */
[----:B--2---:R-:W-:Y:S02]  /*0780*/  @P6 LOP3.LUT R2, R2, R19, RZ, 0x3c, !PT ;  /* 0x0000001302026212 */ /* 0x004fe400078e3cff */
[----:B---3--:R-:W-:Y:S02]  /*0790*/  @P6 LOP3.LUT R5, R5, R20, RZ, 0x3c, !PT ;  /* 0x0000001405056212 */ /* 0x008fe400078e3cff */
[----:B------:R-:W-:Y:S02]  /*07a0*/  @P6 LOP3.LUT R3, R3, R24, RZ, 0x3c, !PT ;  /* 0x0000001803036212 */ /* 0x000fe400078e3cff */
[----:B------:R-:W-:-:S02]  /*07b0*/  @P0 LOP3.LUT R5, R5, R26, RZ, 0x3c, !PT ;  /* 0x0000001a05050212 */ /* 0x000fc400078e3cff */
[----:B----4-:R-:W-:Y:S02]  /*07c0*/  @P0 LOP3.LUT R4, R4, R21, RZ, 0x3c, !PT ;  /* 0x0000001504040212 */ /* 0x010fe400078e3cff */
[----:B------:R-:W-:Y:S02]  /*07d0*/  @P0 LOP3.LUT R3, R3, R28, RZ, 0x3c, !PT ;  /* 0x0000001c03030212 */ /* 0x000fe400078e3cff */
[----:B------:R-:W-:Y:S02]  /*07e0*/  @P0 LOP3.LUT R2, R2, R23, RZ, 0x3c, !PT ;  /* 0x0000001702020212 */ /* 0x000fe400078e3cff */
[----:B------:R-:W-:-:S13]  /*07f0*/  R2P PR, R22.B1, 0x7f ;  /* 0x0000007f16007804 */ /* 0x000fda0000001000 */
[----:B------:R-:W2:Y:S04]  /*0800*/  @P0 LDG.E R19, desc[UR6][R10.64+0xa0] ;  /* 0x0000a0060a130981 */ /* 0x000ea8000c1e1900 */
[----:B------:R-:W3:Y:S04]  /*0810*/  @P1 LDG.E R23, desc[UR6][R10.64+0xb4] ;  /* 0x0000b4060a171981 */ /* 0x000ee8000c1e1900 */
[----:B------:R-:W4:Y:S04]  /*0820*/  @P0 LDG.E R21, desc[UR6][R10.64+0xa4] ;  /* 0x0000a4060a150981 */ /* 0x000f28000c1e1900 */
[----:B------:R-:W4:Y:S04]  /*0830*/  @P2 LDG.E R25, desc[UR6][R10.64+0xc8] ;  /* 0x0000c8060a192981 */ /* 0x000f28000c1e1900 */
[----:B------:R-:W4:Y:S04]  /*0840*/  @P3 LDG.E R27, desc[UR6][R10.64+0xdc] ;  /* 0x0000dc060a1b3981 */ /* 0x000f28000c1e1900 */
[----:B------:R-:W4:Y:S04]  /*0850*/  @P0 LDG.E R20, desc[UR6][R10.64+0xa8] ;  /* 0x0000a8060a140981 */ /* 0x000f28000c1e1900 */
[----:B------:R-:W4:Y:S04]  /*0860*/  @P0 LDG.E R24, desc[UR6][R10.64+0xb0] ;  /* 0x0000b0060a180981 */ /* 0x000f28000c1e1900 */
[----:B------:R-:W4:Y:S04]  /*0870*/  @P4 LDG.E R29, desc[UR6][R10.64+0xf0] ;  /* 0x0000f0060a1d4981 */ /* 0x000f28000c1e1900 */
[----:B------:R-:W4:Y:S01]  /*0880*/  @P1 LDG.E R26, desc[UR6][R10.64+0xc4] ;  /* 0x0000c4060a1a1981 */ /* 0x000f22000c1e1900 */
[----:B--2---:R-:W-:-:S03]  /*0890*/  @P0 LOP3.LUT R14, R14, R19, RZ, 0x3c, !PT ;  /* 0x000000130e0e0212 */ /* 0x004fc600078e3cff */
[----:B------:R-:W2:Y:S01]  /*08a0*/  @P0 LDG.E R19, desc[UR6][R10.64+0xac] ;  /* 0x0000ac060a130981 */ /* 0x000ea2000c1e1900 */
[----:B---3--:R-:W-:-:S03]  /*08b0*/  @P1 LOP3.LUT R14, R14, R23, RZ, 0x3c, !PT ;  /* 0x000000170e0e1212 */ /* 0x008fc600078e3cff */
[----:B------:R-:W3:Y:S01]  /*08c0*/  @P1 LDG.E R23, desc[UR6][R10.64+0xc0] ;  /* 0x0000c0060a171981 */ /* 0x000ee2000c1e1900 */
[----:B----4-:R-:W-:-:S03]  /*08d0*/  @P0 LOP3.LUT R4, R4, R21, RZ, 0x3c, !PT ;  /* 0x0000001504040212 */ /* 0x010fc600078e3cff */
[----:B------:R-:W4:Y:S01]  /*08e0*/  @P1 LDG.E R21, desc[UR6][R10.64+0xb8] ;  /* 0x0000b8060a151981 */ /* 0x000f22000c1e1900 */
[----:B------:R-:W-:-:S03]  /*08f0*/  @P2 LOP3.LUT R14, R14, R25, RZ, 0x3c, !PT ;  /* 0x000000190e0e2212 */ /* 0x000fc600078e3cff */
[----:B------:R-:W4:Y:S01]  /*0900*/  @P5 LDG.E R25, desc[UR6][R10.64+0x104] ;  /* 0x000104060a195981 */ /* 0x000f22000c1e1900 */
[----:B------:R-:W-:-:S03]  /*0910*/  @P3 LOP3.LUT R14, R14, R27, RZ, 0x3c, !PT ;  /* 0x0000001b0e0e3212 */ /* 0x000fc600078e3cff */
[----:B------:R-:W4:Y:S01]  /*0920*/  @P6 LDG.E R27, desc[UR6][R10.64+0x118] ;  /* 0x000118060a1b6981 */ /* 0x000f22000c1e1900 */
[----:B------:R-:W-:-:S03]  /*0930*/  @P0 LOP3.LUT R5, R5, R20, RZ, 0x3c, !PT ;  /* 0x0000001405050212 */ /* 0x000fc600078e3cff */
[----:B------:R-:W4:Y:S01]  /*0940*/  @P1 LDG.E R20, desc[UR6][R10.64+0xbc] ;  /* 0x0000bc060a141981 */ /* 0x000f22000c1e1900 */
[----:B------:R-:W-:-:S03]  /*0950*/  @P0 LOP3.LUT R3, R3, R24, RZ, 0x3c, !PT ;  /* 0x0000001803030212 */ /* 0x000fc600078e3cff */
[----:B------:R-:W4:Y:S01]  /*0960*/  @P2 LDG.E R24, desc[UR6][R10.64+0xd8] ;  /* 0x0000d8060a182981 */ /* 0x000f22000c1e1900 */
[----:B------:R-:W-:Y:S02]  /*0970*/  @P4 LOP3.LUT R14, R14, R29, RZ, 0x3c, !PT ;  /* 0x0000001d0e0e4212 */ /* 0x000fe400078e3cff */
[----:B------:R-:W-:Y:S02]  /*0980*/  @P1 LOP3.LUT R3, R3, R26, RZ, 0x3c, !PT ;  /* 0x0000001a03031212 */ /* 0x000fe400078e3cff */
[----:B------:R-:W4:Y:S01]  /*0990*/  @P3 LDG.E R26, desc[UR6][R10.64+0xe4] ;  /* 0x0000e4060a1a3981 */ /* 0x000f22000c1e1900 */
[----:B--2---:R-:W-:Y:S02]  /*09a0*/  @P0 LOP3.LUT R2, R2, R19, RZ, 0x3c, !PT ;  /* 0x0000001302020212 */ /* 0x004fe400078e3cff */
[----:B------:R-:W-:Y:S01]  /*09b0*/  LOP3.LUT P0, RZ, R22, 0x8000, RZ, 0xc0, !PT ;  /* 0x0000800016ff7812 */ /* 0x000fe2000780c0ff */
[----:B------:R-:W2:Y:S01]  /*09c0*/  @P2 LDG.E R19, desc[UR6][R10.64+0xcc] ;  /* 0x0000cc060a132981 */ /* 0x000ea2000c1e1900 */
[----:B---3--:R-:W-:-:S03]  /*09d0*/  @P1 LOP3.LUT R2, R2, R23, RZ, 0x3c, !PT ;  /* 0x0000001702021212 */ /* 0x008fc600078e3cff */
[----:B------:R-:W3:Y:S01]  /*09e0*/  @P2 LDG.E R22, desc[UR6][R10.64+0xd0] ;  /* 0x0000d0060a162981 */ /* 0x000ee2000c1e1900 */
[----:B----4-:R-:W-:-:S03]  /*09f0*/  @P1 LOP3.LUT R4, R4, R21, RZ, 0x3c, !PT ;  /* 0x0000001504041212 */ /* 0x010fc600078e3cff */
[----:B------:R-:W4:Y:S01]  /*0a00*/  @P2 LDG.E R21, desc[UR6][R10.64+0xd4] ;  /* 0x0000d4060a152981 */ /* 0x000f22000c1e1900 */
[----:B------:R-:W-:-:S03]  /*0a10*/  @P5 LOP3.LUT R14, R14, R25, RZ, 0x3c, !PT ;  /* 0x000000190e0e5212 */ /* 0x000fc600078e3cff */
[----:B------:R-:W4:Y:S04]  /*0a20*/  @P3 LDG.E R23, desc[UR6][R10.64+0xe0] ;  /* 0x0000e0060a173981 */ /* 0x000f28000c1e1900 */
[----:B------:R-:W4:Y:S01]  /*0a30*/  @P3 LDG.E R25, desc[UR6][R10.64+0xe8] ;  /* 0x0000e8060a193981 */ /* 0x000f22000c1e1900 */
[----:B------:R-:W-:-:S03]  /*0a40*/  @P1 LOP3.LUT R5, R5, R20, RZ, 0x3c, !PT ;  /* 0x0000001405051212 */ /* 0x000fc600078e3cff */
[----:B------:R-:W4:Y:S01]  /*0a50*/  @P3 LDG.E R20, desc[UR6][R10.64+0xec] ;  /* 0x0000ec060a143981 */ /* 0x000f22000c1e1900 */
[----:B------:R-:W-:-:S03]  /*0a60*/  @P2 LOP3.LUT R3, R3, R24, RZ, 0x3c, !PT ;  /* 0x0000001803032212 */ /* 0x000fc600078e3cff */
        /* <DEDUP_REMOVED lines=8> */
[----:B------:R-:W-:Y:S02]  /*0af0*/  @P3 LOP3.LUT R5, R5, R26, RZ, 0x3c, !PT ;  /* 0x0000001a05053212 */ /* 0x000fe400078e3cff */
[----:B------:R-:W-:Y:S01]  /*0b00*/  @P3 LOP3.LUT R4, R4, R23, RZ, 0x3c, !PT ;  /* 0x0000001704043212 */ /* 0x000fe200078e3cff */
[----:B------:R-:W4:Y:S01]  /*0b10*/  @P5 LDG.E R26, desc[UR6][R10.64+0x10c] ;  /* 0x00010c060a1a5981 */ /* 0x000f22000c1e1900 */
[----:B------:R-:W-:-:S03]  /*0b20*/  @P3 LOP3.LUT R2, R2, R25, RZ, 0x3c, !PT ;  /* 0x0000001902023212 */ /* 0x000fc600078e3cff */
[----:B------:R-:W4:Y:S04]  /*0b30*/  @P5 LDG.E R23, desc[UR6][R10.64+0x108] ;  /* 0x000108060a175981 */ /* 0x000f28000c1e1900 */
        /* <DEDUP_REMOVED lines=19> */
[----:B------:R-:W-:-:S05]  /*0c70*/  VIADD R18, R18, 0x10 ;  /* 0x0000001012127836 */ /* 0x000fca0000000000 */
[----:B------:R-:W-:Y:S02]  /*0c80*/  ISETP.NE.AND P1, PT, R18, 0x20, PT ;  /* 0x000000201200780c */ /* 0x000fe40003f25270 */
[----:B------:R-:W-:-:S04]  /*0c90*/  @P5 LOP3.LUT R3, R3, R20, RZ, 0x3c, !PT ;  /* 0x0000001403035212 */ /* 0x000fc800078e3cff */
[----:B------:R-:W-:Y:S02]  /*0ca0*/  @P6 LOP3.LUT R3, R3, R24, RZ, 0x3c, !PT ;  /* 0x0000001803036212 */ /* 0x000fe400078e3cff */
[----:B------:R-:W-:Y:S02]  /*0cb0*/  @P0 LOP3.LUT R14, R14, R27, RZ, 0x3c, !PT ;  /* 0x0000001b0e0e0212 */ /* 0x000fe400078e3cff */
[----:B------:R-:W-:Y:S02]  /*0cc0*/  @P0 LOP3.LUT R3, R3, R28, RZ, 0x3c, !PT ;  /* 0x0000001c03030212 */ /* 0x000fe400078e3cff */
[----:B--2---:R-:W-:Y:S02]  /*0cd0*/  @P6 LOP3.LUT R4, R4, R19, RZ, 0x3c, !PT ;  /* 0x0000001304046212 */ /* 0x004fe400078e3cff */
[----:B---3--:R-:W-:Y:S02]  /*0ce0*/  @P6 LOP3.LUT R5, R5, R22, RZ, 0x3c, !PT ;  /* 0x0000001605056212 */ /* 0x008fe400078e3cff */
[----:B----4-:R-:W-:-:S02]  /*0cf0*/  @P6 LOP3.LUT R2, R2, R21, RZ, 0x3c, !PT ;  /* 0x0000001502026212 */ /* 0x010fc400078e3cff */
[----:B------:R-:W-:Y:S02]  /*0d00*/  @P0 LOP3.LUT R5, R5, R26, RZ, 0x3c, !PT ;  /* 0x0000001a05050212 */ /* 0x000fe400078e3cff */
[----:B------:R-:W-:Y:S02]  /*0d10*/  @P0 LOP3.LUT R4, R4, R23, RZ, 0x3c, !PT ;  /* 0x0000001704040212 */ /* 0x000fe400078e3cff */
[----:B------:R-:W-:Y:S01]  /*0d20*/  @P0 LOP3.LUT R2, R2, R25, RZ, 0x3c, !PT ;  /* 0x0000001902020212 */ /* 0x000fe200078e3cff */
[----:B------:R-:W-:Y:S06]  /*0d30*/  @P1 BRA `(.L_x_8) ;  /* 0xfffffff400481947 */ /* 0x000fec000383ffff */
[----:B------:R-:W-:-:S05]  /*0d40*/  VIADD R16, R16, 0x1 ;  /* 0x0000000110107836 */ /* 0x000fca0000000000 */
[----:B------:R-:W-:-:S13]  /*0d50*/  ISETP.NE.AND P0, PT, R16, 0x5, PT ;  /* 0x000000051000780c */ /* 0x000fda0003f05270 */
[----:B------:R-:W-:Y:S05]  /*0d60*/  @P0 BRA `(.L_x_9) ;  /* 0xfffffff400280947 */ /* 0x000fea000383ffff */
[----:B------:R-:W-:Y:S01]  /*0d70*/  UIADD3 UR4, UPT, UPT, UR4, 0x1, URZ ;  /* 0x0000000104047890 */ /* 0x000fe2000fffe0ff */
[----:B------:R-:W-:Y:S01]  /*0d80*/  LOP3.LUT R10, R0, 0x3, RZ, 0xc0, !PT ;  /* 0x00000003000a7812 */ /* 0x000fe200078ec0ff */
[----:B------:R-:W-:-:S04]  /*0d90*/  IMAD.WIDE.U32 R8, R13, 0x30, R8 ;  /* 0x000000300d087825 */ /* 0x000fc800078e0008 */
[----:B------:R-:W-:Y:S01]  /*0da0*/  ISETP.LE.U32.AND P0, PT, R10, UR4, PT ;  /* 0x000000040a007c0c */ /* 0x000fe2000bf03070 */
[----:B------:R0:W-:Y:S04]  /*0db0*/  STG.E.64 desc[UR6][R8.64+0x8], R4 ;  /* 0x0000080408007986 */ /* 0x0001e8000c101b06 */
[----:B------:R0:W-:Y:S04]  /*0dc0*/  STG.E.64 desc[UR6][R8.64+0x10], R2 ;  /* 0x0000100208007986 */ /* 0x0001e8000c101b06 */
[----:B------:R0:W-:Y:S04]  /*0dd0*/  STG.E desc[UR6][R8.64+0x4], R14 ;  /* 0x0000040e08007986 */ /* 0x0001e8000c101906 */
[----:B------:R-:W-:Y:S05]  /*0de0*/  @!P0 BRA `(.L_x_10) ;  /* 0xfffffff000f88947 */ /* 0x000fea000383ffff */
.L_x_7:
[----:B------:R-:W-:Y:S01]  /*0df0*/  ISETP.GT.U32.AND P0, PT, R0, 0x3, PT ;  /* 0x000000030000780c */ /* 0x000fe20003f04070 */
[----:B------:R-:W-:Y:S01]  /*0e00*/  VIADD R12, R12, 0x1 ;  /* 0x000000010c0c7836 */ /* 0x000fe20000000000 */
[--C-:B------:R-:W-:Y:S02]  /*0e10*/  SHF.R.U64 R0, R0, 0x2, R15.reuse ;  /* 0x0000000200007819 */ /* 0x100fe4000000120f */
[----:B------:R-:W-:Y:S02]  /*0e20*/  ISETP.GT.U32.AND.EX P0, PT, R15, RZ, PT, P0 ;  /* 0x000000ff0f00720c */ /* 0x000fe40003f04100 */
[----:B------:R-:W-:-:S11]  /*0e30*/  SHF.R.U32.HI R15, RZ, 0x2, R15 ;  /* 0x00000002ff0f7819 */ /* 0x000fd6000001160f */
[----:B------:R-:W-:Y:S05]  /*0e40*/  @P0 BRA `(.L_x_11) ;  /* 0xfffffff000c40947 */ /* 0x000fea000383ffff */
.L_x_6:
[----:B0-----:R-:W0:Y:S02]  /*0e50*/  LDC.64 R2, c[0x0][0x388] ;  /* 0x0000e200ff027b82 */ /* 0x001e240000000a00 */
[----:B0-----:R-:W-:-:S05]  /*0e60*/  IMAD.WIDE.U32 R2, R13, 0x30, R2 ;  /* 0x000000300d027825 */ /* 0x001fca00078e0002 */
[----:B------:R-:W-:Y:S04]  /*0e70*/  STG.E.64 desc[UR6][R2.64+0x18], RZ ;  /* 0x000018ff02007986 */ /* 0x000fe8000c101b06 */
[----:B------:R-:W-:Y:S04]  /*0e80*/  STG.E desc[UR6][R2.64+0x20], RZ ;  /* 0x000020ff02007986 */ /* 0x000fe8000c101906 */
[----:B------:R-:W-:Y:S01]  /*0e90*/  STG.E.64 desc[UR6][R2.64+0x28], RZ ;  /* 0x000028ff02007986 */ /* 0x000fe2000c101b06 */
[----:B------:R-:W-:Y:S05]  /*0ea0*/  EXIT ;  /* 0x000000000000794d */ /* 0x000fea0003800000 */
.L_x_12:
        /* <DEDUP_REMOVED lines=13> */
.L_x_16:


//--------------------- .nv.global.init           --------------------------
	.section	.nv.global.init,"aw",@progbits
	.align	4
.nv.global.init:
	.type		mrg32k3aM1SubSeq,@object
	.size		mrg32k3aM1SubSeq,(mrg32k3aM2SubSeq - mrg32k3aM1SubSeq)
mrg32k3aM1SubSeq:
        /*0000*/ 	.byte	0x0b, 0xcc, 0xee, 0x04, 0x73, 0x29, 0x8b, 0x6f, 0xf6, 0x53, 0x03, 0xf6, 0x23, 0xf6, 0xea, 0xda
        /* <DEDUP_REMOVED lines=125> */
	.type		mrg32k3aM2SubSeq,@object
	.size		mrg32k3aM2SubSeq,(mrg32k3aM1 - mrg32k3aM2SubSeq)
mrg32k3aM2SubSeq:
        /* <DEDUP_REMOVED lines=126> */
	.type		mrg32k3aM1,@object
	.size		mrg32k3aM1,(mrg32k3aM1Seq - mrg32k3aM1)
mrg32k3aM1:
        /* <DEDUP_REMOVED lines=144> */
	.type		mrg32k3aM1Seq,@object
	.size		mrg32k3aM1Seq,(mrg32k3aM2 - mrg32k3aM1Seq)
mrg32k3aM1Seq:
        /* <DEDUP_REMOVED lines=144> */
	.type		mrg32k3aM2,@object
	.size		mrg32k3aM2,(mrg32k3aM2Seq - mrg32k3aM2)
mrg32k3aM2:
        /* <DEDUP_REMOVED lines=144> */
	.type		mrg32k3aM2Seq,@object
	.size		mrg32k3aM2Seq,(precalc_xorwow_matrix - mrg32k3aM2Seq)
mrg32k3aM2Seq:
        /* <DEDUP_REMOVED lines=144> */
	.type		precalc_xorwow_matrix,@object
	.size		precalc_xorwow_matrix,(precalc_xorwow_offset_matrix - precalc_xorwow_matrix)
precalc_xorwow_matrix:
        /* <DEDUP_REMOVED lines=6400> */
	.type		precalc_xorwow_offset_matrix,@object
	.size		precalc_xorwow_offset_matrix,(.L_1 - precalc_xorwow_offset_matrix)
precalc_xorwow_offset_matrix:
        /* <DEDUP_REMOVED lines=6400> */
.L_1:


//--------------------- .nv.shared.reserved.0     --------------------------
	.section	.nv.shared.reserved.0,"aw",@nobits
	.weak		__nv_reservedSMEM_offset_0_alias
	.size		__nv_reservedSMEM_offset_0_alias, 0, 64
	.other		__nv_reservedSMEM_offset_0_alias,@"STO_CUDA_RESERVED_SHARED STV_DEFAULT"
__nv_reservedSMEM_offset_0_alias:
	.zero		0
	.zero		64


//--------------------- .nv.constant0._Z9init_to_1Pd --------------------------
	.section	.nv.constant0._Z9init_to_1Pd,"a",@progbits
	.sectionflags	@""
	.align	4
.nv.constant0._Z9init_to_1Pd:
	.zero		904


//--------------------- .nv.constant0._Z7randomsP17curandStateXORWOWPd --------------------------
	.section	.nv.constant0._Z7randomsP17curandStateXORWOWPd,"a",@progbits
	.sectionflags	@""
	.align	4
.nv.constant0._Z7randomsP17curandStateXORWOWPd:
	.zero		912


//--------------------- .nv.constant0._Z11init_statesjP17curandStateXORWOW --------------------------
	.section	.nv.constant0._Z11init_statesjP17curandStateXORWOW,"a",@progbits
	.sectionflags	@""
	.align	4
.nv.constant0._Z11init_statesjP17curandStateXORWOW:
	.zero		912


//--------------------- SYMBOLS --------------------------

	.type		.nv.reservedSmem.offset0,@object
	.size		.nv.reservedSmem.offset0,0x4
